//
// Generated by NVIDIA NVVM Compiler
//
// Compiler Build ID: CL-36424714
// Cuda compilation tools, release 13.0, V13.0.88
// Based on NVVM 20.0.0
//

.version 9.0
.target sm_100
.address_size 64

	// .globl	_ZN8pygpukit3ops2nn26cross_attention_f32_kernelEPKfS3_S3_Pfiiiif
// _ZZN8pygpukit3ops2nn26cross_attention_f32_kernelEPKfS3_S3_PfiiiifE10shared_max has been demoted
// _ZZN8pygpukit3ops2nn26cross_attention_f32_kernelEPKfS3_S3_PfiiiifE7row_max has been demoted
// _ZZN8pygpukit3ops2nn26cross_attention_f32_kernelEPKfS3_S3_PfiiiifE10shared_sum has been demoted
// _ZZN8pygpukit3ops2nn26cross_attention_f32_kernelEPKfS3_S3_PfiiiifE7row_sum has been demoted
// _ZZN8pygpukit3ops2nn27cross_attention_bf16_kernelEPK13__nv_bfloat16S4_S4_PS2_iiiifE10shared_max has been demoted
// _ZZN8pygpukit3ops2nn27cross_attention_bf16_kernelEPK13__nv_bfloat16S4_S4_PS2_iiiifE7row_max has been demoted
// _ZZN8pygpukit3ops2nn27cross_attention_bf16_kernelEPK13__nv_bfloat16S4_S4_PS2_iiiifE10shared_sum has been demoted
// _ZZN8pygpukit3ops2nn27cross_attention_bf16_kernelEPK13__nv_bfloat16S4_S4_PS2_iiiifE7row_sum has been demoted
// _ZZN8pygpukit3ops2nn26cross_attention_f16_kernelEPK6__halfS4_S4_PS2_iiiifE10shared_max has been demoted
// _ZZN8pygpukit3ops2nn26cross_attention_f16_kernelEPK6__halfS4_S4_PS2_iiiifE7row_max has been demoted
// _ZZN8pygpukit3ops2nn26cross_attention_f16_kernelEPK6__halfS4_S4_PS2_iiiifE10shared_sum has been demoted
// _ZZN8pygpukit3ops2nn26cross_attention_f16_kernelEPK6__halfS4_S4_PS2_iiiifE7row_sum has been demoted
.extern .shared .align 16 .b8 _ZN8pygpukit3ops2nn6sharedE[];

.visible .entry _ZN8pygpukit3ops2nn26cross_attention_f32_kernelEPKfS3_S3_Pfiiiif(
	.param .u64 .ptr .align 1 _ZN8pygpukit3ops2nn26cross_attention_f32_kernelEPKfS3_S3_Pfiiiif_param_0,
	.param .u64 .ptr .align 1 _ZN8pygpukit3ops2nn26cross_attention_f32_kernelEPKfS3_S3_Pfiiiif_param_1,
	.param .u64 .ptr .align 1 _ZN8pygpukit3ops2nn26cross_attention_f32_kernelEPKfS3_S3_Pfiiiif_param_2,
	.param .u64 .ptr .align 1 _ZN8pygpukit3ops2nn26cross_attention_f32_kernelEPKfS3_S3_Pfiiiif_param_3,
	.param .u32 _ZN8pygpukit3ops2nn26cross_attention_f32_kernelEPKfS3_S3_Pfiiiif_param_4,
	.param .u32 _ZN8pygpukit3ops2nn26cross_attention_f32_kernelEPKfS3_S3_Pfiiiif_param_5,
	.param .u32 _ZN8pygpukit3ops2nn26cross_attention_f32_kernelEPKfS3_S3_Pfiiiif_param_6,
	.param .u32 _ZN8pygpukit3ops2nn26cross_attention_f32_kernelEPKfS3_S3_Pfiiiif_param_7,
	.param .f32 _ZN8pygpukit3ops2nn26cross_attention_f32_kernelEPKfS3_S3_Pfiiiif_param_8
)
{
	.reg .pred 	%p<65>;
	.reg .b32 	%r<210>;
	.reg .b32 	%f<223>;
	.reg .b64 	%rd<113>;
	// demoted variable
	.shared .align 4 .b8 _ZZN8pygpukit3ops2nn26cross_attention_f32_kernelEPKfS3_S3_PfiiiifE10shared_max[128];
	// demoted variable
	.shared .align 4 .f32 _ZZN8pygpukit3ops2nn26cross_attention_f32_kernelEPKfS3_S3_PfiiiifE7row_max;
	// demoted variable
	.shared .align 4 .b8 _ZZN8pygpukit3ops2nn26cross_attention_f32_kernelEPKfS3_S3_PfiiiifE10shared_sum[128];
	// demoted variable
	.shared .align 4 .f32 _ZZN8pygpukit3ops2nn26cross_attention_f32_kernelEPKfS3_S3_PfiiiifE7row_sum;
	ld.param.u64 	%rd7, [_ZN8pygpukit3ops2nn26cross_attention_f32_kernelEPKfS3_S3_Pfiiiif_param_0];
	ld.param.u64 	%rd8, [_ZN8pygpukit3ops2nn26cross_attention_f32_kernelEPKfS3_S3_Pfiiiif_param_1];
	ld.param.u64 	%rd9, [_ZN8pygpukit3ops2nn26cross_attention_f32_kernelEPKfS3_S3_Pfiiiif_param_2];
	ld.param.u64 	%rd10, [_ZN8pygpukit3ops2nn26cross_attention_f32_kernelEPKfS3_S3_Pfiiiif_param_3];
	ld.param.u32 	%r80, [_ZN8pygpukit3ops2nn26cross_attention_f32_kernelEPKfS3_S3_Pfiiiif_param_4];
	ld.param.u32 	%r77, [_ZN8pygpukit3ops2nn26cross_attention_f32_kernelEPKfS3_S3_Pfiiiif_param_5];
	ld.param.u32 	%r78, [_ZN8pygpukit3ops2nn26cross_attention_f32_kernelEPKfS3_S3_Pfiiiif_param_6];
	ld.param.u32 	%r79, [_ZN8pygpukit3ops2nn26cross_attention_f32_kernelEPKfS3_S3_Pfiiiif_param_7];
	ld.param.f32 	%f45, [_ZN8pygpukit3ops2nn26cross_attention_f32_kernelEPKfS3_S3_Pfiiiif_param_8];
	cvta.to.global.u64 	%rd1, %rd8;
	cvta.to.global.u64 	%rd2, %rd7;
	cvta.to.global.u64 	%rd3, %rd9;
	cvta.to.global.u64 	%rd4, %rd10;
	mov.u32 	%r1, %ctaid.x;
	mov.u32 	%r2, %ctaid.y;
	setp.ge.s32 	%p2, %r1, %r80;
	setp.ge.s32 	%p3, %r2, %r77;
	or.pred  	%p4, %p2, %p3;
	@%p4 bra 	$L__BB0_55;
	mul.lo.s32 	%r81, %r77, %r1;
	mul.lo.s32 	%r82, %r81, %r79;
	cvt.s64.s32 	%rd11, %r82;
	mul.lo.s32 	%r83, %r79, %r2;
	cvt.s64.s32 	%rd12, %r83;
	add.s64 	%rd5, %rd11, %rd12;
	mul.lo.s32 	%r84, %r78, %r1;
	mul.lo.s32 	%r85, %r84, %r79;
	cvt.s64.s32 	%rd6, %r85;
	mov.u32 	%r195, %tid.x;
	setp.ge.s32 	%p5, %r195, %r78;
	mov.f32 	%f209, 0fFF800000;
	@%p5 bra 	$L__BB0_18;
	setp.lt.s32 	%p6, %r79, 1;
	mov.u32 	%r4, %ntid.x;
	@%p6 bra 	$L__BB0_16;
	add.s32 	%r5, %r79, -1;
	and.b32  	%r6, %r79, 7;
	add.s32 	%r7, %r6, -1;
	and.b32  	%r8, %r79, 3;
	and.b32  	%r9, %r79, 2147483640;
	and.b32  	%r10, %r79, 1;
	mov.f32 	%f209, 0fFF800000;
	mov.u32 	%r187, %r195;
$L__BB0_4:
	setp.lt.u32 	%p9, %r5, 7;
	mul.lo.s32 	%r12, %r187, %r79;
	mov.f32 	%f207, 0f00000000;
	mov.b32 	%r190, 0;
	@%p9 bra 	$L__BB0_7;
	mov.f32 	%f207, 0f00000000;
	mov.b32 	%r188, 0;
$L__BB0_6:
	.pragma "nounroll";
	cvt.u64.u32 	%rd13, %r188;
	add.s64 	%rd14, %rd5, %rd13;
	shl.b64 	%rd15, %rd14, 2;
	add.s64 	%rd16, %rd2, %rd15;
	ld.global.nc.f32 	%f52, [%rd16];
	add.s32 	%r91, %r188, %r12;
	cvt.s64.s32 	%rd17, %r91;
	add.s64 	%rd18, %rd17, %rd6;
	shl.b64 	%rd19, %rd18, 2;
	add.s64 	%rd20, %rd1, %rd19;
	ld.global.nc.f32 	%f53, [%rd20];
	fma.rn.f32 	%f54, %f52, %f53, %f207;
	ld.global.nc.f32 	%f55, [%rd16+4];
	ld.global.nc.f32 	%f56, [%rd20+4];
	fma.rn.f32 	%f57, %f55, %f56, %f54;
	ld.global.nc.f32 	%f58, [%rd16+8];
	ld.global.nc.f32 	%f59, [%rd20+8];
	fma.rn.f32 	%f60, %f58, %f59, %f57;
	ld.global.nc.f32 	%f61, [%rd16+12];
	ld.global.nc.f32 	%f62, [%rd20+12];
	fma.rn.f32 	%f63, %f61, %f62, %f60;
	ld.global.nc.f32 	%f64, [%rd16+16];
	ld.global.nc.f32 	%f65, [%rd20+16];
	fma.rn.f32 	%f66, %f64, %f65, %f63;
	ld.global.nc.f32 	%f67, [%rd16+20];
	ld.global.nc.f32 	%f68, [%rd20+20];
	fma.rn.f32 	%f69, %f67, %f68, %f66;
	ld.global.nc.f32 	%f70, [%rd16+24];
	ld.global.nc.f32 	%f71, [%rd20+24];
	fma.rn.f32 	%f72, %f70, %f71, %f69;
	ld.global.nc.f32 	%f73, [%rd16+28];
	ld.global.nc.f32 	%f74, [%rd20+28];
	fma.rn.f32 	%f207, %f73, %f74, %f72;
	add.s32 	%r188, %r188, 8;
	setp.ne.s32 	%p10, %r188, %r9;
	mov.u32 	%r190, %r9;
	@%p10 bra 	$L__BB0_6;
$L__BB0_7:
	setp.eq.s32 	%p11, %r6, 0;
	@%p11 bra 	$L__BB0_15;
	setp.lt.u32 	%p12, %r7, 3;
	@%p12 bra 	$L__BB0_10;
	cvt.u64.u32 	%rd21, %r190;
	add.s64 	%rd22, %rd5, %rd21;
	shl.b64 	%rd23, %rd22, 2;
	add.s64 	%rd24, %rd2, %rd23;
	ld.global.nc.f32 	%f76, [%rd24];
	add.s32 	%r92, %r190, %r12;
	cvt.s64.s32 	%rd25, %r92;
	add.s64 	%rd26, %rd25, %rd6;
	shl.b64 	%rd27, %rd26, 2;
	add.s64 	%rd28, %rd1, %rd27;
	ld.global.nc.f32 	%f77, [%rd28];
	fma.rn.f32 	%f78, %f76, %f77, %f207;
	ld.global.nc.f32 	%f79, [%rd24+4];
	ld.global.nc.f32 	%f80, [%rd28+4];
	fma.rn.f32 	%f81, %f79, %f80, %f78;
	ld.global.nc.f32 	%f82, [%rd24+8];
	ld.global.nc.f32 	%f83, [%rd28+8];
	fma.rn.f32 	%f84, %f82, %f83, %f81;
	ld.global.nc.f32 	%f85, [%rd24+12];
	ld.global.nc.f32 	%f86, [%rd28+12];
	fma.rn.f32 	%f207, %f85, %f86, %f84;
	add.s32 	%r190, %r190, 4;
$L__BB0_10:
	setp.eq.s32 	%p13, %r8, 0;
	@%p13 bra 	$L__BB0_15;
	setp.eq.s32 	%p14, %r8, 1;
	@%p14 bra 	$L__BB0_13;
	cvt.u64.u32 	%rd29, %r190;
	add.s64 	%rd30, %rd5, %rd29;
	shl.b64 	%rd31, %rd30, 2;
	add.s64 	%rd32, %rd2, %rd31;
	ld.global.nc.f32 	%f88, [%rd32];
	add.s32 	%r93, %r190, %r12;
	cvt.s64.s32 	%rd33, %r93;
	add.s64 	%rd34, %rd33, %rd6;
	shl.b64 	%rd35, %rd34, 2;
	add.s64 	%rd36, %rd1, %rd35;
	ld.global.nc.f32 	%f89, [%rd36];
	fma.rn.f32 	%f90, %f88, %f89, %f207;
	ld.global.nc.f32 	%f91, [%rd32+4];
	ld.global.nc.f32 	%f92, [%rd36+4];
	fma.rn.f32 	%f207, %f91, %f92, %f90;
	add.s32 	%r190, %r190, 2;
$L__BB0_13:
	setp.eq.s32 	%p15, %r10, 0;
	@%p15 bra 	$L__BB0_15;
	cvt.u64.u32 	%rd37, %r190;
	add.s64 	%rd38, %rd5, %rd37;
	shl.b64 	%rd39, %rd38, 2;
	add.s64 	%rd40, %rd2, %rd39;
	ld.global.nc.f32 	%f93, [%rd40];
	add.s32 	%r94, %r190, %r12;
	cvt.s64.s32 	%rd41, %r94;
	add.s64 	%rd42, %rd41, %rd6;
	shl.b64 	%rd43, %rd42, 2;
	add.s64 	%rd44, %rd1, %rd43;
	ld.global.nc.f32 	%f94, [%rd44];
	fma.rn.f32 	%f207, %f93, %f94, %f207;
$L__BB0_15:
	mul.f32 	%f95, %f45, %f207;
	shl.b32 	%r95, %r187, 2;
	mov.u32 	%r96, _ZN8pygpukit3ops2nn6sharedE;
	add.s32 	%r97, %r96, %r95;
	st.shared.f32 	[%r97], %f95;
	setp.gt.f32 	%p16, %f95, %f209;
	selp.f32 	%f209, %f95, %f209, %p16;
	add.s32 	%r187, %r187, %r4;
	setp.lt.s32 	%p17, %r187, %r78;
	@%p17 bra 	$L__BB0_4;
	bra.uni 	$L__BB0_18;
$L__BB0_16:
	mul.f32 	%f15, %f45, 0f00000000;
	mov.f32 	%f209, 0fFF800000;
	mov.u32 	%r87, _ZN8pygpukit3ops2nn6sharedE;
	mov.u32 	%r192, %r195;
$L__BB0_17:
	shl.b32 	%r86, %r192, 2;
	add.s32 	%r88, %r87, %r86;
	st.shared.f32 	[%r88], %f15;
	setp.gt.f32 	%p7, %f15, %f209;
	selp.f32 	%f209, %f15, %f209, %p7;
	add.s32 	%r192, %r192, %r4;
	setp.lt.s32 	%p8, %r192, %r78;
	@%p8 bra 	$L__BB0_17;
$L__BB0_18:
	mov.b32 	%r98, %f209;
	shfl.sync.down.b32	%r99|%p18, %r98, 16, 31, -1;
	mov.b32 	%f96, %r99;
	max.f32 	%f97, %f209, %f96;
	mov.b32 	%r100, %f97;
	shfl.sync.down.b32	%r101|%p19, %r100, 8, 31, -1;
	mov.b32 	%f98, %r101;
	max.f32 	%f99, %f97, %f98;
	mov.b32 	%r102, %f99;
	shfl.sync.down.b32	%r103|%p20, %r102, 4, 31, -1;
	mov.b32 	%f100, %r103;
	max.f32 	%f101, %f99, %f100;
	mov.b32 	%r104, %f101;
	shfl.sync.down.b32	%r105|%p21, %r104, 2, 31, -1;
	mov.b32 	%f102, %r105;
	max.f32 	%f103, %f101, %f102;
	mov.b32 	%r106, %f103;
	shfl.sync.down.b32	%r107|%p22, %r106, 1, 31, -1;
	mov.b32 	%f104, %r107;
	max.f32 	%f19, %f103, %f104;
	and.b32  	%r23, %r195, 31;
	shr.u32 	%r24, %r195, 5;
	setp.ne.s32 	%p23, %r23, 0;
	@%p23 bra 	$L__BB0_20;
	shl.b32 	%r108, %r24, 2;
	mov.u32 	%r109, _ZZN8pygpukit3ops2nn26cross_attention_f32_kernelEPKfS3_S3_PfiiiifE10shared_max;
	add.s32 	%r110, %r109, %r108;
	st.shared.f32 	[%r110], %f19;
$L__BB0_20:
	bar.sync 	0;
	setp.gt.u32 	%p25, %r195, 31;
	mov.pred 	%p64, 0;
	@%p25 bra 	$L__BB0_25;
	mov.u32 	%r111, %ntid.x;
	add.s32 	%r112, %r111, 31;
	shr.u32 	%r113, %r112, 5;
	setp.ge.u32 	%p26, %r195, %r113;
	mov.f32 	%f210, 0fFF800000;
	@%p26 bra 	$L__BB0_23;
	shl.b32 	%r114, %r195, 2;
	mov.u32 	%r115, _ZZN8pygpukit3ops2nn26cross_attention_f32_kernelEPKfS3_S3_PfiiiifE10shared_max;
	add.s32 	%r116, %r115, %r114;
	ld.shared.f32 	%f210, [%r116];
$L__BB0_23:
	mov.b32 	%r117, %f210;
	shfl.sync.down.b32	%r118|%p28, %r117, 16, 31, -1;
	mov.b32 	%f106, %r118;
	max.f32 	%f107, %f210, %f106;
	mov.b32 	%r119, %f107;
	shfl.sync.down.b32	%r120|%p29, %r119, 8, 31, -1;
	mov.b32 	%f108, %r120;
	max.f32 	%f109, %f107, %f108;
	mov.b32 	%r121, %f109;
	shfl.sync.down.b32	%r122|%p30, %r121, 4, 31, -1;
	mov.b32 	%f110, %r122;
	max.f32 	%f111, %f109, %f110;
	mov.b32 	%r123, %f111;
	shfl.sync.down.b32	%r124|%p31, %r123, 2, 31, -1;
	mov.b32 	%f112, %r124;
	max.f32 	%f113, %f111, %f112;
	mov.b32 	%r125, %f113;
	shfl.sync.down.b32	%r126|%p32, %r125, 1, 31, -1;
	mov.b32 	%f114, %r126;
	max.f32 	%f22, %f113, %f114;
	setp.ne.s32 	%p33, %r195, 0;
	@%p33 bra 	$L__BB0_25;
	st.shared.f32 	[_ZZN8pygpukit3ops2nn26cross_attention_f32_kernelEPKfS3_S3_PfiiiifE7row_max], %f22;
	mov.pred 	%p64, -1;
$L__BB0_25:
	setp.ge.s32 	%p35, %r195, %r78;
	bar.sync 	0;
	mov.f32 	%f212, 0f00000000;
	@%p35 bra 	$L__BB0_28;
	ld.shared.f32 	%f23, [_ZZN8pygpukit3ops2nn26cross_attention_f32_kernelEPKfS3_S3_PfiiiifE7row_max];
	mov.f32 	%f212, 0f00000000;
	mov.u32 	%r25, %ntid.x;
	mov.u32 	%r128, _ZN8pygpukit3ops2nn6sharedE;
	mov.u32 	%r193, %r195;
$L__BB0_27:
	shl.b32 	%r127, %r193, 2;
	add.s32 	%r129, %r128, %r127;
	ld.shared.f32 	%f117, [%r129];
	sub.f32 	%f118, %f117, %f23;
	fma.rn.f32 	%f119, %f118, 0f3BBB989D, 0f3F000000;
	cvt.sat.f32.f32 	%f120, %f119;
	mov.f32 	%f121, 0f4B400001;
	mov.f32 	%f122, 0f437C0000;
	fma.rm.f32 	%f123, %f120, %f122, %f121;
	add.f32 	%f124, %f123, 0fCB40007F;
	neg.f32 	%f125, %f124;
	fma.rn.f32 	%f126, %f118, 0f3FB8AA3B, %f125;
	fma.rn.f32 	%f127, %f118, 0f32A57060, %f126;
	mov.b32 	%r130, %f123;
	shl.b32 	%r131, %r130, 23;
	mov.b32 	%f128, %r131;
	ex2.approx.ftz.f32 	%f129, %f127;
	mul.f32 	%f130, %f129, %f128;
	st.shared.f32 	[%r129], %f130;
	add.f32 	%f212, %f212, %f130;
	add.s32 	%r193, %r193, %r25;
	setp.lt.s32 	%p36, %r193, %r78;
	@%p36 bra 	$L__BB0_27;
$L__BB0_28:
	setp.ne.s32 	%p37, %r23, 0;
	mov.b32 	%r132, %f212;
	shfl.sync.down.b32	%r133|%p38, %r132, 16, 31, -1;
	mov.b32 	%f131, %r133;
	add.f32 	%f132, %f212, %f131;
	mov.b32 	%r134, %f132;
	shfl.sync.down.b32	%r135|%p39, %r134, 8, 31, -1;
	mov.b32 	%f133, %r135;
	add.f32 	%f134, %f132, %f133;
	mov.b32 	%r136, %f134;
	shfl.sync.down.b32	%r137|%p40, %r136, 4, 31, -1;
	mov.b32 	%f135, %r137;
	add.f32 	%f136, %f134, %f135;
	mov.b32 	%r138, %f136;
	shfl.sync.down.b32	%r139|%p41, %r138, 2, 31, -1;
	mov.b32 	%f137, %r139;
	add.f32 	%f138, %f136, %f137;
	mov.b32 	%r140, %f138;
	shfl.sync.down.b32	%r141|%p42, %r140, 1, 31, -1;
	mov.b32 	%f139, %r141;
	add.f32 	%f214, %f138, %f139;
	@%p37 bra 	$L__BB0_30;
	shl.b32 	%r142, %r24, 2;
	mov.u32 	%r143, _ZZN8pygpukit3ops2nn26cross_attention_f32_kernelEPKfS3_S3_PfiiiifE10shared_sum;
	add.s32 	%r144, %r143, %r142;
	st.shared.f32 	[%r144], %f214;
$L__BB0_30:
	setp.gt.u32 	%p43, %r195, 31;
	bar.sync 	0;
	@%p43 bra 	$L__BB0_34;
	mov.u32 	%r145, %ntid.x;
	add.s32 	%r146, %r145, 31;
	shr.u32 	%r147, %r146, 5;
	setp.ge.u32 	%p44, %r195, %r147;
	mov.f32 	%f213, 0f00000000;
	@%p44 bra 	$L__BB0_33;
	shl.b32 	%r148, %r195, 2;
	mov.u32 	%r149, _ZZN8pygpukit3ops2nn26cross_attention_f32_kernelEPKfS3_S3_PfiiiifE10shared_sum;
	add.s32 	%r150, %r149, %r148;
	ld.shared.f32 	%f213, [%r150];
$L__BB0_33:
	mov.b32 	%r151, %f213;
	shfl.sync.down.b32	%r152|%p45, %r151, 16, 31, -1;
	mov.b32 	%f141, %r152;
	add.f32 	%f142, %f213, %f141;
	mov.b32 	%r153, %f142;
	shfl.sync.down.b32	%r154|%p46, %r153, 8, 31, -1;
	mov.b32 	%f143, %r154;
	add.f32 	%f144, %f142, %f143;
	mov.b32 	%r155, %f144;
	shfl.sync.down.b32	%r156|%p47, %r155, 4, 31, -1;
	mov.b32 	%f145, %r156;
	add.f32 	%f146, %f144, %f145;
	mov.b32 	%r157, %f146;
	shfl.sync.down.b32	%r158|%p48, %r157, 2, 31, -1;
	mov.b32 	%f147, %r158;
	add.f32 	%f148, %f146, %f147;
	mov.b32 	%r159, %f148;
	shfl.sync.down.b32	%r160|%p49, %r159, 1, 31, -1;
	mov.b32 	%f149, %r160;
	add.f32 	%f214, %f148, %f149;
$L__BB0_34:
	not.pred 	%p50, %p64;
	@%p50 bra 	$L__BB0_36;
	st.shared.f32 	[_ZZN8pygpukit3ops2nn26cross_attention_f32_kernelEPKfS3_S3_PfiiiifE7row_sum], %f214;
$L__BB0_36:
	setp.ge.s32 	%p51, %r195, %r78;
	bar.sync 	0;
	@%p51 bra 	$L__BB0_39;
	ld.shared.f32 	%f150, [_ZZN8pygpukit3ops2nn26cross_attention_f32_kernelEPKfS3_S3_PfiiiifE7row_sum];
	mov.u32 	%r28, %ntid.x;
	rcp.rn.f32 	%f32, %f150;
	mov.u32 	%r162, _ZN8pygpukit3ops2nn6sharedE;
	mov.u32 	%r194, %r195;
$L__BB0_38:
	shl.b32 	%r161, %r194, 2;
	add.s32 	%r163, %r162, %r161;
	ld.shared.f32 	%f151, [%r163];
	mul.f32 	%f152, %f32, %f151;
	st.shared.f32 	[%r163], %f152;
	add.s32 	%r194, %r194, %r28;
	setp.lt.s32 	%p52, %r194, %r78;
	@%p52 bra 	$L__BB0_38;
$L__BB0_39:
	bar.sync 	0;
	setp.ge.s32 	%p53, %r195, %r79;
	@%p53 bra 	$L__BB0_55;
	setp.gt.s32 	%p54, %r78, 0;
	mov.u32 	%r31, %ntid.x;
	@%p54 bra 	$L__BB0_41;
	bra.uni 	$L__BB0_54;
$L__BB0_41:
	and.b32  	%r32, %r78, 7;
	and.b32  	%r33, %r78, 3;
	and.b32  	%r34, %r78, 2147483640;
	and.b32  	%r35, %r78, 1;
	neg.s32 	%r36, %r34;
	shl.b32 	%r37, %r79, 3;
	mul.lo.s32 	%r38, %r79, 5;
	mul.lo.s32 	%r39, %r79, 6;
	mul.lo.s32 	%r40, %r79, 7;
$L__BB0_42:
	setp.lt.u32 	%p56, %r78, 8;
	mov.f32 	%f222, 0f00000000;
	mov.b32 	%r207, 0;
	@%p56 bra 	$L__BB0_45;
	add.s32 	%r204, %r79, %r195;
	shl.b32 	%r167, %r79, 1;
	add.s32 	%r203, %r167, %r195;
	mad.lo.s32 	%r202, %r79, 3, %r195;
	shl.b32 	%r168, %r79, 2;
	add.s32 	%r201, %r168, %r195;
	add.s32 	%r200, %r38, %r195;
	add.s32 	%r199, %r39, %r195;
	add.s32 	%r198, %r40, %r195;
	mov.u32 	%r169, _ZN8pygpukit3ops2nn6sharedE;
	add.s32 	%r196, %r169, 16;
	mov.f32 	%f222, 0f00000000;
	mov.u32 	%r197, %r195;
	mov.u32 	%r205, %r36;
$L__BB0_44:
	.pragma "nounroll";
	ld.shared.v4.f32 	{%f156, %f157, %f158, %f159}, [%r196+-16];
	cvt.s64.s32 	%rd49, %r197;
	add.s64 	%rd50, %rd49, %rd6;
	shl.b64 	%rd51, %rd50, 2;
	add.s64 	%rd52, %rd3, %rd51;
	ld.global.nc.f32 	%f160, [%rd52];
	fma.rn.f32 	%f161, %f156, %f160, %f222;
	cvt.s64.s32 	%rd53, %r204;
	add.s64 	%rd54, %rd53, %rd6;
	shl.b64 	%rd55, %rd54, 2;
	add.s64 	%rd56, %rd3, %rd55;
	ld.global.nc.f32 	%f162, [%rd56];
	fma.rn.f32 	%f163, %f157, %f162, %f161;
	cvt.s64.s32 	%rd57, %r203;
	add.s64 	%rd58, %rd57, %rd6;
	shl.b64 	%rd59, %rd58, 2;
	add.s64 	%rd60, %rd3, %rd59;
	ld.global.nc.f32 	%f164, [%rd60];
	fma.rn.f32 	%f165, %f158, %f164, %f163;
	cvt.s64.s32 	%rd61, %r202;
	add.s64 	%rd62, %rd61, %rd6;
	shl.b64 	%rd63, %rd62, 2;
	add.s64 	%rd64, %rd3, %rd63;
	ld.global.nc.f32 	%f166, [%rd64];
	fma.rn.f32 	%f167, %f159, %f166, %f165;
	ld.shared.v4.f32 	{%f168, %f169, %f170, %f171}, [%r196];
	cvt.s64.s32 	%rd65, %r201;
	add.s64 	%rd66, %rd65, %rd6;
	shl.b64 	%rd67, %rd66, 2;
	add.s64 	%rd68, %rd3, %rd67;
	ld.global.nc.f32 	%f172, [%rd68];
	fma.rn.f32 	%f173, %f168, %f172, %f167;
	cvt.s64.s32 	%rd69, %r200;
	add.s64 	%rd70, %rd69, %rd6;
	shl.b64 	%rd71, %rd70, 2;
	add.s64 	%rd72, %rd3, %rd71;
	ld.global.nc.f32 	%f174, [%rd72];
	fma.rn.f32 	%f175, %f169, %f174, %f173;
	cvt.s64.s32 	%rd73, %r199;
	add.s64 	%rd74, %rd73, %rd6;
	shl.b64 	%rd75, %rd74, 2;
	add.s64 	%rd76, %rd3, %rd75;
	ld.global.nc.f32 	%f176, [%rd76];
	fma.rn.f32 	%f177, %f170, %f176, %f175;
	cvt.s64.s32 	%rd77, %r198;
	add.s64 	%rd78, %rd77, %rd6;
	shl.b64 	%rd79, %rd78, 2;
	add.s64 	%rd80, %rd3, %rd79;
	ld.global.nc.f32 	%f178, [%rd80];
	fma.rn.f32 	%f222, %f171, %f178, %f177;
	add.s32 	%r205, %r205, 8;
	add.s32 	%r204, %r204, %r37;
	add.s32 	%r203, %r203, %r37;
	add.s32 	%r202, %r202, %r37;
	add.s32 	%r201, %r201, %r37;
	add.s32 	%r200, %r200, %r37;
	add.s32 	%r199, %r199, %r37;
	add.s32 	%r198, %r198, %r37;
	add.s32 	%r197, %r197, %r37;
	add.s32 	%r196, %r196, 32;
	setp.ne.s32 	%p57, %r205, 0;
	mov.u32 	%r207, %r34;
	@%p57 bra 	$L__BB0_44;
$L__BB0_45:
	setp.eq.s32 	%p58, %r32, 0;
	@%p58 bra 	$L__BB0_53;
	add.s32 	%r170, %r32, -1;
	setp.lt.u32 	%p59, %r170, 3;
	@%p59 bra 	$L__BB0_48;
	shl.b32 	%r171, %r207, 2;
	mov.u32 	%r172, _ZN8pygpukit3ops2nn6sharedE;
	add.s32 	%r173, %r172, %r171;
	ld.shared.f32 	%f180, [%r173];
	mad.lo.s32 	%r174, %r207, %r79, %r195;
	cvt.s64.s32 	%rd81, %r174;
	add.s64 	%rd82, %rd81, %rd6;
	shl.b64 	%rd83, %rd82, 2;
	add.s64 	%rd84, %rd3, %rd83;
	ld.global.nc.f32 	%f181, [%rd84];
	fma.rn.f32 	%f182, %f180, %f181, %f222;
	ld.shared.f32 	%f183, [%r173+4];
	add.s32 	%r175, %r174, %r79;
	cvt.s64.s32 	%rd85, %r175;
	add.s64 	%rd86, %rd85, %rd6;
	shl.b64 	%rd87, %rd86, 2;
	add.s64 	%rd88, %rd3, %rd87;
	ld.global.nc.f32 	%f184, [%rd88];
	fma.rn.f32 	%f185, %f183, %f184, %f182;
	ld.shared.f32 	%f186, [%r173+8];
	add.s32 	%r176, %r175, %r79;
	cvt.s64.s32 	%rd89, %r176;
	add.s64 	%rd90, %rd89, %rd6;
	shl.b64 	%rd91, %rd90, 2;
	add.s64 	%rd92, %rd3, %rd91;
	ld.global.nc.f32 	%f187, [%rd92];
	fma.rn.f32 	%f188, %f186, %f187, %f185;
	ld.shared.f32 	%f189, [%r173+12];
	add.s32 	%r177, %r176, %r79;
	cvt.s64.s32 	%rd93, %r177;
	add.s64 	%rd94, %rd93, %rd6;
	shl.b64 	%rd95, %rd94, 2;
	add.s64 	%rd96, %rd3, %rd95;
	ld.global.nc.f32 	%f190, [%rd96];
	fma.rn.f32 	%f222, %f189, %f190, %f188;
	add.s32 	%r207, %r207, 4;
$L__BB0_48:
	setp.eq.s32 	%p60, %r33, 0;
	@%p60 bra 	$L__BB0_53;
	setp.eq.s32 	%p61, %r33, 1;
	@%p61 bra 	$L__BB0_51;
	shl.b32 	%r178, %r207, 2;
	mov.u32 	%r179, _ZN8pygpukit3ops2nn6sharedE;
	add.s32 	%r180, %r179, %r178;
	ld.shared.f32 	%f192, [%r180];
	mad.lo.s32 	%r181, %r207, %r79, %r195;
	cvt.s64.s32 	%rd97, %r181;
	add.s64 	%rd98, %rd97, %rd6;
	shl.b64 	%rd99, %rd98, 2;
	add.s64 	%rd100, %rd3, %rd99;
	ld.global.nc.f32 	%f193, [%rd100];
	fma.rn.f32 	%f194, %f192, %f193, %f222;
	ld.shared.f32 	%f195, [%r180+4];
	add.s32 	%r182, %r181, %r79;
	cvt.s64.s32 	%rd101, %r182;
	add.s64 	%rd102, %rd101, %rd6;
	shl.b64 	%rd103, %rd102, 2;
	add.s64 	%rd104, %rd3, %rd103;
	ld.global.nc.f32 	%f196, [%rd104];
	fma.rn.f32 	%f222, %f195, %f196, %f194;
	add.s32 	%r207, %r207, 2;
$L__BB0_51:
	setp.eq.s32 	%p62, %r35, 0;
	@%p62 bra 	$L__BB0_53;
	shl.b32 	%r183, %r207, 2;
	mov.u32 	%r184, _ZN8pygpukit3ops2nn6sharedE;
	add.s32 	%r185, %r184, %r183;
	ld.shared.f32 	%f197, [%r185];
	mad.lo.s32 	%r186, %r207, %r79, %r195;
	cvt.s64.s32 	%rd105, %r186;
	add.s64 	%rd106, %rd105, %rd6;
	shl.b64 	%rd107, %rd106, 2;
	add.s64 	%rd108, %rd3, %rd107;
	ld.global.nc.f32 	%f198, [%rd108];
	fma.rn.f32 	%f222, %f197, %f198, %f222;
$L__BB0_53:
	cvt.s64.s32 	%rd109, %r195;
	add.s64 	%rd110, %rd5, %rd109;
	shl.b64 	%rd111, %rd110, 2;
	add.s64 	%rd112, %rd4, %rd111;
	st.global.f32 	[%rd112], %f222;
	add.s32 	%r195, %r195, %r31;
	setp.lt.s32 	%p63, %r195, %r79;
	@%p63 bra 	$L__BB0_42;
	bra.uni 	$L__BB0_55;
$L__BB0_54:
	cvt.s64.s32 	%rd45, %r195;
	add.s64 	%rd46, %rd5, %rd45;
	shl.b64 	%rd47, %rd46, 2;
	add.s64 	%rd48, %rd4, %rd47;
	mov.b32 	%r164, 0;
	st.global.u32 	[%rd48], %r164;
	add.s32 	%r195, %r195, %r31;
	setp.lt.s32 	%p55, %r195, %r79;
	@%p55 bra 	$L__BB0_54;
$L__BB0_55:
	ret;

}
	// .globl	_ZN8pygpukit3ops2nn27cross_attention_bf16_kernelEPK13__nv_bfloat16S4_S4_PS2_iiiif
.visible .entry _ZN8pygpukit3ops2nn27cross_attention_bf16_kernelEPK13__nv_bfloat16S4_S4_PS2_iiiif(
	.param .u64 .ptr .align 1 _ZN8pygpukit3ops2nn27cross_attention_bf16_kernelEPK13__nv_bfloat16S4_S4_PS2_iiiif_param_0,
	.param .u64 .ptr .align 1 _ZN8pygpukit3ops2nn27cross_attention_bf16_kernelEPK13__nv_bfloat16S4_S4_PS2_iiiif_param_1,
	.param .u64 .ptr .align 1 _ZN8pygpukit3ops2nn27cross_attention_bf16_kernelEPK13__nv_bfloat16S4_S4_PS2_iiiif_param_2,
	.param .u64 .ptr .align 1 _ZN8pygpukit3ops2nn27cross_attention_bf16_kernelEPK13__nv_bfloat16S4_S4_PS2_iiiif_param_3,
	.param .u32 _ZN8pygpukit3ops2nn27cross_attention_bf16_kernelEPK13__nv_bfloat16S4_S4_PS2_iiiif_param_4,
	.param .u32 _ZN8pygpukit3ops2nn27cross_attention_bf16_kernelEPK13__nv_bfloat16S4_S4_PS2_iiiif_param_5,
	.param .u32 _ZN8pygpukit3ops2nn27cross_attention_bf16_kernelEPK13__nv_bfloat16S4_S4_PS2_iiiif_param_6,
	.param .u32 _ZN8pygpukit3ops2nn27cross_attention_bf16_kernelEPK13__nv_bfloat16S4_S4_PS2_iiiif_param_7,
	.param .f32 _ZN8pygpukit3ops2nn27cross_attention_bf16_kernelEPK13__nv_bfloat16S4_S4_PS2_iiiif_param_8
)
{
	.reg .pred 	%p<65>;
	.reg .b16 	%rs<49>;
	.reg .b32 	%r<209>;
	.reg .b32 	%f<225>;
	.reg .b64 	%rd<113>;
	// demoted variable
	.shared .align 4 .b8 _ZZN8pygpukit3ops2nn27cross_attention_bf16_kernelEPK13__nv_bfloat16S4_S4_PS2_iiiifE10shared_max[128];
	// demoted variable
	.shared .align 4 .f32 _ZZN8pygpukit3ops2nn27cross_attention_bf16_kernelEPK13__nv_bfloat16S4_S4_PS2_iiiifE7row_max;
	// demoted variable
	.shared .align 4 .b8 _ZZN8pygpukit3ops2nn27cross_attention_bf16_kernelEPK13__nv_bfloat16S4_S4_PS2_iiiifE10shared_sum[128];
	// demoted variable
	.shared .align 4 .f32 _ZZN8pygpukit3ops2nn27cross_attention_bf16_kernelEPK13__nv_bfloat16S4_S4_PS2_iiiifE7row_sum;
	ld.param.u64 	%rd7, [_ZN8pygpukit3ops2nn27cross_attention_bf16_kernelEPK13__nv_bfloat16S4_S4_PS2_iiiif_param_0];
	ld.param.u64 	%rd8, [_ZN8pygpukit3ops2nn27cross_attention_bf16_kernelEPK13__nv_bfloat16S4_S4_PS2_iiiif_param_1];
	ld.param.u64 	%rd9, [_ZN8pygpukit3ops2nn27cross_attention_bf16_kernelEPK13__nv_bfloat16S4_S4_PS2_iiiif_param_2];
	ld.param.u64 	%rd10, [_ZN8pygpukit3ops2nn27cross_attention_bf16_kernelEPK13__nv_bfloat16S4_S4_PS2_iiiif_param_3];
	ld.param.u32 	%r80, [_ZN8pygpukit3ops2nn27cross_attention_bf16_kernelEPK13__nv_bfloat16S4_S4_PS2_iiiif_param_4];
	ld.param.u32 	%r77, [_ZN8pygpukit3ops2nn27cross_attention_bf16_kernelEPK13__nv_bfloat16S4_S4_PS2_iiiif_param_5];
	ld.param.u32 	%r78, [_ZN8pygpukit3ops2nn27cross_attention_bf16_kernelEPK13__nv_bfloat16S4_S4_PS2_iiiif_param_6];
	ld.param.u32 	%r79, [_ZN8pygpukit3ops2nn27cross_attention_bf16_kernelEPK13__nv_bfloat16S4_S4_PS2_iiiif_param_7];
	ld.param.f32 	%f45, [_ZN8pygpukit3ops2nn27cross_attention_bf16_kernelEPK13__nv_bfloat16S4_S4_PS2_iiiif_param_8];
	cvta.to.global.u64 	%rd1, %rd8;
	cvta.to.global.u64 	%rd2, %rd7;
	cvta.to.global.u64 	%rd3, %rd9;
	cvta.to.global.u64 	%rd4, %rd10;
	mov.u32 	%r1, %ctaid.x;
	mov.u32 	%r2, %ctaid.y;
	setp.ge.s32 	%p2, %r1, %r80;
	setp.ge.s32 	%p3, %r2, %r77;
	or.pred  	%p4, %p2, %p3;
	@%p4 bra 	$L__BB1_56;
	mul.lo.s32 	%r81, %r77, %r1;
	mul.lo.s32 	%r82, %r81, %r79;
	cvt.s64.s32 	%rd11, %r82;
	mul.lo.s32 	%r83, %r79, %r2;
	cvt.s64.s32 	%rd12, %r83;
	add.s64 	%rd5, %rd11, %rd12;
	mul.lo.s32 	%r84, %r78, %r1;
	mul.lo.s32 	%r85, %r84, %r79;
	cvt.s64.s32 	%rd6, %r85;
	mov.u32 	%r194, %tid.x;
	setp.ge.s32 	%p5, %r194, %r78;
	mov.f32 	%f211, 0fFF800000;
	@%p5 bra 	$L__BB1_18;
	setp.lt.s32 	%p6, %r79, 1;
	mov.u32 	%r4, %ntid.x;
	@%p6 bra 	$L__BB1_16;
	add.s32 	%r5, %r79, -1;
	and.b32  	%r6, %r79, 7;
	add.s32 	%r7, %r6, -1;
	and.b32  	%r8, %r79, 3;
	and.b32  	%r9, %r79, 2147483640;
	and.b32  	%r10, %r79, 1;
	mov.f32 	%f211, 0fFF800000;
	mov.u32 	%r186, %r194;
$L__BB1_4:
	setp.lt.u32 	%p9, %r5, 7;
	mul.lo.s32 	%r12, %r186, %r79;
	mov.f32 	%f209, 0f00000000;
	mov.b32 	%r189, 0;
	@%p9 bra 	$L__BB1_7;
	mov.f32 	%f209, 0f00000000;
	mov.b32 	%r187, 0;
$L__BB1_6:
	.pragma "nounroll";
	cvt.u64.u32 	%rd13, %r187;
	add.s64 	%rd14, %rd5, %rd13;
	shl.b64 	%rd15, %rd14, 1;
	add.s64 	%rd16, %rd2, %rd15;
	ld.global.nc.u16 	%rs2, [%rd16];
	// begin inline asm
	{ cvt.f32.bf16 %f52, %rs2;}

	// end inline asm
	add.s32 	%r91, %r187, %r12;
	cvt.s64.s32 	%rd17, %r91;
	add.s64 	%rd18, %rd17, %rd6;
	shl.b64 	%rd19, %rd18, 1;
	add.s64 	%rd20, %rd1, %rd19;
	ld.global.nc.u16 	%rs3, [%rd20];
	// begin inline asm
	{ cvt.f32.bf16 %f53, %rs3;}

	// end inline asm
	fma.rn.f32 	%f68, %f52, %f53, %f209;
	ld.global.nc.u16 	%rs4, [%rd16+2];
	// begin inline asm
	{ cvt.f32.bf16 %f54, %rs4;}

	// end inline asm
	ld.global.nc.u16 	%rs5, [%rd20+2];
	// begin inline asm
	{ cvt.f32.bf16 %f55, %rs5;}

	// end inline asm
	fma.rn.f32 	%f69, %f54, %f55, %f68;
	ld.global.nc.u16 	%rs6, [%rd16+4];
	// begin inline asm
	{ cvt.f32.bf16 %f56, %rs6;}

	// end inline asm
	ld.global.nc.u16 	%rs7, [%rd20+4];
	// begin inline asm
	{ cvt.f32.bf16 %f57, %rs7;}

	// end inline asm
	fma.rn.f32 	%f70, %f56, %f57, %f69;
	ld.global.nc.u16 	%rs8, [%rd16+6];
	// begin inline asm
	{ cvt.f32.bf16 %f58, %rs8;}

	// end inline asm
	ld.global.nc.u16 	%rs9, [%rd20+6];
	// begin inline asm
	{ cvt.f32.bf16 %f59, %rs9;}

	// end inline asm
	fma.rn.f32 	%f71, %f58, %f59, %f70;
	ld.global.nc.u16 	%rs10, [%rd16+8];
	// begin inline asm
	{ cvt.f32.bf16 %f60, %rs10;}

	// end inline asm
	ld.global.nc.u16 	%rs11, [%rd20+8];
	// begin inline asm
	{ cvt.f32.bf16 %f61, %rs11;}

	// end inline asm
	fma.rn.f32 	%f72, %f60, %f61, %f71;
	ld.global.nc.u16 	%rs12, [%rd16+10];
	// begin inline asm
	{ cvt.f32.bf16 %f62, %rs12;}

	// end inline asm
	ld.global.nc.u16 	%rs13, [%rd20+10];
	// begin inline asm
	{ cvt.f32.bf16 %f63, %rs13;}

	// end inline asm
	fma.rn.f32 	%f73, %f62, %f63, %f72;
	ld.global.nc.u16 	%rs14, [%rd16+12];
	// begin inline asm
	{ cvt.f32.bf16 %f64, %rs14;}

	// end inline asm
	ld.global.nc.u16 	%rs15, [%rd20+12];
	// begin inline asm
	{ cvt.f32.bf16 %f65, %rs15;}

	// end inline asm
	fma.rn.f32 	%f74, %f64, %f65, %f73;
	ld.global.nc.u16 	%rs16, [%rd16+14];
	// begin inline asm
	{ cvt.f32.bf16 %f66, %rs16;}

	// end inline asm
	ld.global.nc.u16 	%rs17, [%rd20+14];
	// begin inline asm
	{ cvt.f32.bf16 %f67, %rs17;}

	// end inline asm
	fma.rn.f32 	%f209, %f66, %f67, %f74;
	add.s32 	%r187, %r187, 8;
	setp.ne.s32 	%p10, %r187, %r9;
	mov.u32 	%r189, %r9;
	@%p10 bra 	$L__BB1_6;
$L__BB1_7:
	setp.eq.s32 	%p11, %r6, 0;
	@%p11 bra 	$L__BB1_15;
	setp.lt.u32 	%p12, %r7, 3;
	@%p12 bra 	$L__BB1_10;
	cvt.u64.u32 	%rd21, %r189;
	add.s64 	%rd22, %rd5, %rd21;
	shl.b64 	%rd23, %rd22, 1;
	add.s64 	%rd24, %rd2, %rd23;
	ld.global.nc.u16 	%rs18, [%rd24];
	// begin inline asm
	{ cvt.f32.bf16 %f76, %rs18;}

	// end inline asm
	add.s32 	%r92, %r189, %r12;
	cvt.s64.s32 	%rd25, %r92;
	add.s64 	%rd26, %rd25, %rd6;
	shl.b64 	%rd27, %rd26, 1;
	add.s64 	%rd28, %rd1, %rd27;
	ld.global.nc.u16 	%rs19, [%rd28];
	// begin inline asm
	{ cvt.f32.bf16 %f77, %rs19;}

	// end inline asm
	fma.rn.f32 	%f84, %f76, %f77, %f209;
	ld.global.nc.u16 	%rs20, [%rd24+2];
	// begin inline asm
	{ cvt.f32.bf16 %f78, %rs20;}

	// end inline asm
	ld.global.nc.u16 	%rs21, [%rd28+2];
	// begin inline asm
	{ cvt.f32.bf16 %f79, %rs21;}

	// end inline asm
	fma.rn.f32 	%f85, %f78, %f79, %f84;
	ld.global.nc.u16 	%rs22, [%rd24+4];
	// begin inline asm
	{ cvt.f32.bf16 %f80, %rs22;}

	// end inline asm
	ld.global.nc.u16 	%rs23, [%rd28+4];
	// begin inline asm
	{ cvt.f32.bf16 %f81, %rs23;}

	// end inline asm
	fma.rn.f32 	%f86, %f80, %f81, %f85;
	ld.global.nc.u16 	%rs24, [%rd24+6];
	// begin inline asm
	{ cvt.f32.bf16 %f82, %rs24;}

	// end inline asm
	ld.global.nc.u16 	%rs25, [%rd28+6];
	// begin inline asm
	{ cvt.f32.bf16 %f83, %rs25;}

	// end inline asm
	fma.rn.f32 	%f209, %f82, %f83, %f86;
	add.s32 	%r189, %r189, 4;
$L__BB1_10:
	setp.eq.s32 	%p13, %r8, 0;
	@%p13 bra 	$L__BB1_15;
	setp.eq.s32 	%p14, %r8, 1;
	@%p14 bra 	$L__BB1_13;
	cvt.u64.u32 	%rd29, %r189;
	add.s64 	%rd30, %rd5, %rd29;
	shl.b64 	%rd31, %rd30, 1;
	add.s64 	%rd32, %rd2, %rd31;
	ld.global.nc.u16 	%rs26, [%rd32];
	// begin inline asm
	{ cvt.f32.bf16 %f88, %rs26;}

	// end inline asm
	add.s32 	%r93, %r189, %r12;
	cvt.s64.s32 	%rd33, %r93;
	add.s64 	%rd34, %rd33, %rd6;
	shl.b64 	%rd35, %rd34, 1;
	add.s64 	%rd36, %rd1, %rd35;
	ld.global.nc.u16 	%rs27, [%rd36];
	// begin inline asm
	{ cvt.f32.bf16 %f89, %rs27;}

	// end inline asm
	fma.rn.f32 	%f92, %f88, %f89, %f209;
	ld.global.nc.u16 	%rs28, [%rd32+2];
	// begin inline asm
	{ cvt.f32.bf16 %f90, %rs28;}

	// end inline asm
	ld.global.nc.u16 	%rs29, [%rd36+2];
	// begin inline asm
	{ cvt.f32.bf16 %f91, %rs29;}

	// end inline asm
	fma.rn.f32 	%f209, %f90, %f91, %f92;
	add.s32 	%r189, %r189, 2;
$L__BB1_13:
	setp.eq.s32 	%p15, %r10, 0;
	@%p15 bra 	$L__BB1_15;
	cvt.u64.u32 	%rd37, %r189;
	add.s64 	%rd38, %rd5, %rd37;
	shl.b64 	%rd39, %rd38, 1;
	add.s64 	%rd40, %rd2, %rd39;
	ld.global.nc.u16 	%rs30, [%rd40];
	// begin inline asm
	{ cvt.f32.bf16 %f93, %rs30;}

	// end inline asm
	add.s32 	%r94, %r189, %r12;
	cvt.s64.s32 	%rd41, %r94;
	add.s64 	%rd42, %rd41, %rd6;
	shl.b64 	%rd43, %rd42, 1;
	add.s64 	%rd44, %rd1, %rd43;
	ld.global.nc.u16 	%rs31, [%rd44];
	// begin inline asm
	{ cvt.f32.bf16 %f94, %rs31;}

	// end inline asm
	fma.rn.f32 	%f209, %f93, %f94, %f209;
$L__BB1_15:
	mul.f32 	%f95, %f45, %f209;
	shl.b32 	%r95, %r186, 2;
	mov.u32 	%r96, _ZN8pygpukit3ops2nn6sharedE;
	add.s32 	%r97, %r96, %r95;
	st.shared.f32 	[%r97], %f95;
	setp.gt.f32 	%p16, %f95, %f211;
	selp.f32 	%f211, %f95, %f211, %p16;
	add.s32 	%r186, %r186, %r4;
	setp.lt.s32 	%p17, %r186, %r78;
	@%p17 bra 	$L__BB1_4;
	bra.uni 	$L__BB1_18;
$L__BB1_16:
	mul.f32 	%f15, %f45, 0f00000000;
	mov.f32 	%f211, 0fFF800000;
	mov.u32 	%r87, _ZN8pygpukit3ops2nn6sharedE;
	mov.u32 	%r191, %r194;
$L__BB1_17:
	shl.b32 	%r86, %r191, 2;
	add.s32 	%r88, %r87, %r86;
	st.shared.f32 	[%r88], %f15;
	setp.gt.f32 	%p7, %f15, %f211;
	selp.f32 	%f211, %f15, %f211, %p7;
	add.s32 	%r191, %r191, %r4;
	setp.lt.s32 	%p8, %r191, %r78;
	@%p8 bra 	$L__BB1_17;
$L__BB1_18:
	mov.b32 	%r98, %f211;
	shfl.sync.down.b32	%r99|%p18, %r98, 16, 31, -1;
	mov.b32 	%f96, %r99;
	max.f32 	%f97, %f211, %f96;
	mov.b32 	%r100, %f97;
	shfl.sync.down.b32	%r101|%p19, %r100, 8, 31, -1;
	mov.b32 	%f98, %r101;
	max.f32 	%f99, %f97, %f98;
	mov.b32 	%r102, %f99;
	shfl.sync.down.b32	%r103|%p20, %r102, 4, 31, -1;
	mov.b32 	%f100, %r103;
	max.f32 	%f101, %f99, %f100;
	mov.b32 	%r104, %f101;
	shfl.sync.down.b32	%r105|%p21, %r104, 2, 31, -1;
	mov.b32 	%f102, %r105;
	max.f32 	%f103, %f101, %f102;
	mov.b32 	%r106, %f103;
	shfl.sync.down.b32	%r107|%p22, %r106, 1, 31, -1;
	mov.b32 	%f104, %r107;
	max.f32 	%f19, %f103, %f104;
	and.b32  	%r23, %r194, 31;
	shr.u32 	%r24, %r194, 5;
	setp.ne.s32 	%p23, %r23, 0;
	@%p23 bra 	$L__BB1_20;
	shl.b32 	%r108, %r24, 2;
	mov.u32 	%r109, _ZZN8pygpukit3ops2nn27cross_attention_bf16_kernelEPK13__nv_bfloat16S4_S4_PS2_iiiifE10shared_max;
	add.s32 	%r110, %r109, %r108;
	st.shared.f32 	[%r110], %f19;
$L__BB1_20:
	bar.sync 	0;
	setp.gt.u32 	%p25, %r194, 31;
	mov.pred 	%p64, 0;
	@%p25 bra 	$L__BB1_25;
	mov.u32 	%r111, %ntid.x;
	add.s32 	%r112, %r111, 31;
	shr.u32 	%r113, %r112, 5;
	setp.ge.u32 	%p26, %r194, %r113;
	mov.f32 	%f212, 0fFF800000;
	@%p26 bra 	$L__BB1_23;
	shl.b32 	%r114, %r194, 2;
	mov.u32 	%r115, _ZZN8pygpukit3ops2nn27cross_attention_bf16_kernelEPK13__nv_bfloat16S4_S4_PS2_iiiifE10shared_max;
	add.s32 	%r116, %r115, %r114;
	ld.shared.f32 	%f212, [%r116];
$L__BB1_23:
	mov.b32 	%r117, %f212;
	shfl.sync.down.b32	%r118|%p28, %r117, 16, 31, -1;
	mov.b32 	%f106, %r118;
	max.f32 	%f107, %f212, %f106;
	mov.b32 	%r119, %f107;
	shfl.sync.down.b32	%r120|%p29, %r119, 8, 31, -1;
	mov.b32 	%f108, %r120;
	max.f32 	%f109, %f107, %f108;
	mov.b32 	%r121, %f109;
	shfl.sync.down.b32	%r122|%p30, %r121, 4, 31, -1;
	mov.b32 	%f110, %r122;
	max.f32 	%f111, %f109, %f110;
	mov.b32 	%r123, %f111;
	shfl.sync.down.b32	%r124|%p31, %r123, 2, 31, -1;
	mov.b32 	%f112, %r124;
	max.f32 	%f113, %f111, %f112;
	mov.b32 	%r125, %f113;
	shfl.sync.down.b32	%r126|%p32, %r125, 1, 31, -1;
	mov.b32 	%f114, %r126;
	max.f32 	%f22, %f113, %f114;
	setp.ne.s32 	%p33, %r194, 0;
	@%p33 bra 	$L__BB1_25;
	st.shared.f32 	[_ZZN8pygpukit3ops2nn27cross_attention_bf16_kernelEPK13__nv_bfloat16S4_S4_PS2_iiiifE7row_max], %f22;
	mov.pred 	%p64, -1;
$L__BB1_25:
	setp.ge.s32 	%p35, %r194, %r78;
	bar.sync 	0;
	mov.f32 	%f214, 0f00000000;
	@%p35 bra 	$L__BB1_28;
	ld.shared.f32 	%f23, [_ZZN8pygpukit3ops2nn27cross_attention_bf16_kernelEPK13__nv_bfloat16S4_S4_PS2_iiiifE7row_max];
	mov.f32 	%f214, 0f00000000;
	mov.u32 	%r25, %ntid.x;
	mov.u32 	%r128, _ZN8pygpukit3ops2nn6sharedE;
	mov.u32 	%r192, %r194;
$L__BB1_27:
	shl.b32 	%r127, %r192, 2;
	add.s32 	%r129, %r128, %r127;
	ld.shared.f32 	%f117, [%r129];
	sub.f32 	%f118, %f117, %f23;
	fma.rn.f32 	%f119, %f118, 0f3BBB989D, 0f3F000000;
	cvt.sat.f32.f32 	%f120, %f119;
	mov.f32 	%f121, 0f4B400001;
	mov.f32 	%f122, 0f437C0000;
	fma.rm.f32 	%f123, %f120, %f122, %f121;
	add.f32 	%f124, %f123, 0fCB40007F;
	neg.f32 	%f125, %f124;
	fma.rn.f32 	%f126, %f118, 0f3FB8AA3B, %f125;
	fma.rn.f32 	%f127, %f118, 0f32A57060, %f126;
	mov.b32 	%r130, %f123;
	shl.b32 	%r131, %r130, 23;
	mov.b32 	%f128, %r131;
	ex2.approx.ftz.f32 	%f129, %f127;
	mul.f32 	%f130, %f129, %f128;
	st.shared.f32 	[%r129], %f130;
	add.f32 	%f214, %f214, %f130;
	add.s32 	%r192, %r192, %r25;
	setp.lt.s32 	%p36, %r192, %r78;
	@%p36 bra 	$L__BB1_27;
$L__BB1_28:
	setp.ne.s32 	%p37, %r23, 0;
	mov.b32 	%r132, %f214;
	shfl.sync.down.b32	%r133|%p38, %r132, 16, 31, -1;
	mov.b32 	%f131, %r133;
	add.f32 	%f132, %f214, %f131;
	mov.b32 	%r134, %f132;
	shfl.sync.down.b32	%r135|%p39, %r134, 8, 31, -1;
	mov.b32 	%f133, %r135;
	add.f32 	%f134, %f132, %f133;
	mov.b32 	%r136, %f134;
	shfl.sync.down.b32	%r137|%p40, %r136, 4, 31, -1;
	mov.b32 	%f135, %r137;
	add.f32 	%f136, %f134, %f135;
	mov.b32 	%r138, %f136;
	shfl.sync.down.b32	%r139|%p41, %r138, 2, 31, -1;
	mov.b32 	%f137, %r139;
	add.f32 	%f138, %f136, %f137;
	mov.b32 	%r140, %f138;
	shfl.sync.down.b32	%r141|%p42, %r140, 1, 31, -1;
	mov.b32 	%f139, %r141;
	add.f32 	%f216, %f138, %f139;
	@%p37 bra 	$L__BB1_30;
	shl.b32 	%r142, %r24, 2;
	mov.u32 	%r143, _ZZN8pygpukit3ops2nn27cross_attention_bf16_kernelEPK13__nv_bfloat16S4_S4_PS2_iiiifE10shared_sum;
	add.s32 	%r144, %r143, %r142;
	st.shared.f32 	[%r144], %f216;
$L__BB1_30:
	setp.gt.u32 	%p43, %r194, 31;
	bar.sync 	0;
	@%p43 bra 	$L__BB1_34;
	mov.u32 	%r145, %ntid.x;
	add.s32 	%r146, %r145, 31;
	shr.u32 	%r147, %r146, 5;
	setp.ge.u32 	%p44, %r194, %r147;
	mov.f32 	%f215, 0f00000000;
	@%p44 bra 	$L__BB1_33;
	shl.b32 	%r148, %r194, 2;
	mov.u32 	%r149, _ZZN8pygpukit3ops2nn27cross_attention_bf16_kernelEPK13__nv_bfloat16S4_S4_PS2_iiiifE10shared_sum;
	add.s32 	%r150, %r149, %r148;
	ld.shared.f32 	%f215, [%r150];
$L__BB1_33:
	mov.b32 	%r151, %f215;
	shfl.sync.down.b32	%r152|%p45, %r151, 16, 31, -1;
	mov.b32 	%f141, %r152;
	add.f32 	%f142, %f215, %f141;
	mov.b32 	%r153, %f142;
	shfl.sync.down.b32	%r154|%p46, %r153, 8, 31, -1;
	mov.b32 	%f143, %r154;
	add.f32 	%f144, %f142, %f143;
	mov.b32 	%r155, %f144;
	shfl.sync.down.b32	%r156|%p47, %r155, 4, 31, -1;
	mov.b32 	%f145, %r156;
	add.f32 	%f146, %f144, %f145;
	mov.b32 	%r157, %f146;
	shfl.sync.down.b32	%r158|%p48, %r157, 2, 31, -1;
	mov.b32 	%f147, %r158;
	add.f32 	%f148, %f146, %f147;
	mov.b32 	%r159, %f148;
	shfl.sync.down.b32	%r160|%p49, %r159, 1, 31, -1;
	mov.b32 	%f149, %r160;
	add.f32 	%f216, %f148, %f149;
$L__BB1_34:
	not.pred 	%p50, %p64;
	@%p50 bra 	$L__BB1_36;
	st.shared.f32 	[_ZZN8pygpukit3ops2nn27cross_attention_bf16_kernelEPK13__nv_bfloat16S4_S4_PS2_iiiifE7row_sum], %f216;
$L__BB1_36:
	setp.ge.s32 	%p51, %r194, %r78;
	bar.sync 	0;
	@%p51 bra 	$L__BB1_39;
	ld.shared.f32 	%f150, [_ZZN8pygpukit3ops2nn27cross_attention_bf16_kernelEPK13__nv_bfloat16S4_S4_PS2_iiiifE7row_sum];
	mov.u32 	%r28, %ntid.x;
	rcp.rn.f32 	%f32, %f150;
	mov.u32 	%r162, _ZN8pygpukit3ops2nn6sharedE;
	mov.u32 	%r193, %r194;
$L__BB1_38:
	shl.b32 	%r161, %r193, 2;
	add.s32 	%r163, %r162, %r161;
	ld.shared.f32 	%f151, [%r163];
	mul.f32 	%f152, %f32, %f151;
	st.shared.f32 	[%r163], %f152;
	add.s32 	%r193, %r193, %r28;
	setp.lt.s32 	%p52, %r193, %r78;
	@%p52 bra 	$L__BB1_38;
$L__BB1_39:
	bar.sync 	0;
	setp.ge.s32 	%p53, %r194, %r79;
	@%p53 bra 	$L__BB1_56;
	setp.gt.s32 	%p54, %r78, 0;
	mov.u32 	%r31, %ntid.x;
	@%p54 bra 	$L__BB1_43;
	mov.f32 	%f153, 0f00000000;
	// begin inline asm
	{  cvt.rn.bf16.f32 %rs32, %f153;}

	// end inline asm
$L__BB1_42:
	cvt.s64.s32 	%rd45, %r194;
	add.s64 	%rd46, %rd5, %rd45;
	shl.b64 	%rd47, %rd46, 1;
	add.s64 	%rd48, %rd4, %rd47;
	st.global.u16 	[%rd48], %rs32;
	add.s32 	%r194, %r194, %r31;
	setp.lt.s32 	%p55, %r194, %r79;
	@%p55 bra 	$L__BB1_42;
	bra.uni 	$L__BB1_56;
$L__BB1_43:
	and.b32  	%r32, %r78, 7;
	and.b32  	%r33, %r78, 3;
	and.b32  	%r34, %r78, 2147483640;
	and.b32  	%r35, %r78, 1;
	neg.s32 	%r36, %r34;
	shl.b32 	%r37, %r79, 3;
	mul.lo.s32 	%r38, %r79, 5;
	mul.lo.s32 	%r39, %r79, 6;
	mul.lo.s32 	%r40, %r79, 7;
$L__BB1_44:
	setp.lt.u32 	%p56, %r78, 8;
	mov.f32 	%f224, 0f00000000;
	mov.b32 	%r206, 0;
	@%p56 bra 	$L__BB1_47;
	add.s32 	%r203, %r79, %r194;
	shl.b32 	%r166, %r79, 1;
	add.s32 	%r202, %r166, %r194;
	mad.lo.s32 	%r201, %r79, 3, %r194;
	shl.b32 	%r167, %r79, 2;
	add.s32 	%r200, %r167, %r194;
	add.s32 	%r199, %r38, %r194;
	add.s32 	%r198, %r39, %r194;
	add.s32 	%r197, %r40, %r194;
	mov.u32 	%r168, _ZN8pygpukit3ops2nn6sharedE;
	add.s32 	%r195, %r168, 16;
	mov.f32 	%f224, 0f00000000;
	mov.u32 	%r196, %r194;
	mov.u32 	%r204, %r36;
$L__BB1_46:
	.pragma "nounroll";
	ld.shared.v4.f32 	{%f165, %f166, %f167, %f168}, [%r195+-16];
	cvt.s64.s32 	%rd49, %r196;
	add.s64 	%rd50, %rd49, %rd6;
	shl.b64 	%rd51, %rd50, 1;
	add.s64 	%rd52, %rd3, %rd51;
	ld.global.nc.u16 	%rs33, [%rd52];
	// begin inline asm
	{ cvt.f32.bf16 %f157, %rs33;}

	// end inline asm
	fma.rn.f32 	%f169, %f165, %f157, %f224;
	cvt.s64.s32 	%rd53, %r203;
	add.s64 	%rd54, %rd53, %rd6;
	shl.b64 	%rd55, %rd54, 1;
	add.s64 	%rd56, %rd3, %rd55;
	ld.global.nc.u16 	%rs34, [%rd56];
	// begin inline asm
	{ cvt.f32.bf16 %f158, %rs34;}

	// end inline asm
	fma.rn.f32 	%f170, %f166, %f158, %f169;
	cvt.s64.s32 	%rd57, %r202;
	add.s64 	%rd58, %rd57, %rd6;
	shl.b64 	%rd59, %rd58, 1;
	add.s64 	%rd60, %rd3, %rd59;
	ld.global.nc.u16 	%rs35, [%rd60];
	// begin inline asm
	{ cvt.f32.bf16 %f159, %rs35;}

	// end inline asm
	fma.rn.f32 	%f171, %f167, %f159, %f170;
	cvt.s64.s32 	%rd61, %r201;
	add.s64 	%rd62, %rd61, %rd6;
	shl.b64 	%rd63, %rd62, 1;
	add.s64 	%rd64, %rd3, %rd63;
	ld.global.nc.u16 	%rs36, [%rd64];
	// begin inline asm
	{ cvt.f32.bf16 %f160, %rs36;}

	// end inline asm
	fma.rn.f32 	%f172, %f168, %f160, %f171;
	ld.shared.v4.f32 	{%f173, %f174, %f175, %f176}, [%r195];
	cvt.s64.s32 	%rd65, %r200;
	add.s64 	%rd66, %rd65, %rd6;
	shl.b64 	%rd67, %rd66, 1;
	add.s64 	%rd68, %rd3, %rd67;
	ld.global.nc.u16 	%rs37, [%rd68];
	// begin inline asm
	{ cvt.f32.bf16 %f161, %rs37;}

	// end inline asm
	fma.rn.f32 	%f177, %f173, %f161, %f172;
	cvt.s64.s32 	%rd69, %r199;
	add.s64 	%rd70, %rd69, %rd6;
	shl.b64 	%rd71, %rd70, 1;
	add.s64 	%rd72, %rd3, %rd71;
	ld.global.nc.u16 	%rs38, [%rd72];
	// begin inline asm
	{ cvt.f32.bf16 %f162, %rs38;}

	// end inline asm
	fma.rn.f32 	%f178, %f174, %f162, %f177;
	cvt.s64.s32 	%rd73, %r198;
	add.s64 	%rd74, %rd73, %rd6;
	shl.b64 	%rd75, %rd74, 1;
	add.s64 	%rd76, %rd3, %rd75;
	ld.global.nc.u16 	%rs39, [%rd76];
	// begin inline asm
	{ cvt.f32.bf16 %f163, %rs39;}

	// end inline asm
	fma.rn.f32 	%f179, %f175, %f163, %f178;
	cvt.s64.s32 	%rd77, %r197;
	add.s64 	%rd78, %rd77, %rd6;
	shl.b64 	%rd79, %rd78, 1;
	add.s64 	%rd80, %rd3, %rd79;
	ld.global.nc.u16 	%rs40, [%rd80];
	// begin inline asm
	{ cvt.f32.bf16 %f164, %rs40;}

	// end inline asm
	fma.rn.f32 	%f224, %f176, %f164, %f179;
	add.s32 	%r204, %r204, 8;
	add.s32 	%r203, %r203, %r37;
	add.s32 	%r202, %r202, %r37;
	add.s32 	%r201, %r201, %r37;
	add.s32 	%r200, %r200, %r37;
	add.s32 	%r199, %r199, %r37;
	add.s32 	%r198, %r198, %r37;
	add.s32 	%r197, %r197, %r37;
	add.s32 	%r196, %r196, %r37;
	add.s32 	%r195, %r195, 32;
	setp.ne.s32 	%p57, %r204, 0;
	mov.u32 	%r206, %r34;
	@%p57 bra 	$L__BB1_46;
$L__BB1_47:
	setp.eq.s32 	%p58, %r32, 0;
	@%p58 bra 	$L__BB1_55;
	add.s32 	%r169, %r32, -1;
	setp.lt.u32 	%p59, %r169, 3;
	@%p59 bra 	$L__BB1_50;
	shl.b32 	%r170, %r206, 2;
	mov.u32 	%r171, _ZN8pygpukit3ops2nn6sharedE;
	add.s32 	%r172, %r171, %r170;
	ld.shared.f32 	%f185, [%r172];
	mad.lo.s32 	%r173, %r206, %r79, %r194;
	cvt.s64.s32 	%rd81, %r173;
	add.s64 	%rd82, %rd81, %rd6;
	shl.b64 	%rd83, %rd82, 1;
	add.s64 	%rd84, %rd3, %rd83;
	ld.global.nc.u16 	%rs41, [%rd84];
	// begin inline asm
	{ cvt.f32.bf16 %f181, %rs41;}

	// end inline asm
	fma.rn.f32 	%f186, %f185, %f181, %f224;
	ld.shared.f32 	%f187, [%r172+4];
	add.s32 	%r174, %r173, %r79;
	cvt.s64.s32 	%rd85, %r174;
	add.s64 	%rd86, %rd85, %rd6;
	shl.b64 	%rd87, %rd86, 1;
	add.s64 	%rd88, %rd3, %rd87;
	ld.global.nc.u16 	%rs42, [%rd88];
	// begin inline asm
	{ cvt.f32.bf16 %f182, %rs42;}

	// end inline asm
	fma.rn.f32 	%f188, %f187, %f182, %f186;
	ld.shared.f32 	%f189, [%r172+8];
	add.s32 	%r175, %r174, %r79;
	cvt.s64.s32 	%rd89, %r175;
	add.s64 	%rd90, %rd89, %rd6;
	shl.b64 	%rd91, %rd90, 1;
	add.s64 	%rd92, %rd3, %rd91;
	ld.global.nc.u16 	%rs43, [%rd92];
	// begin inline asm
	{ cvt.f32.bf16 %f183, %rs43;}

	// end inline asm
	fma.rn.f32 	%f190, %f189, %f183, %f188;
	ld.shared.f32 	%f191, [%r172+12];
	add.s32 	%r176, %r175, %r79;
	cvt.s64.s32 	%rd93, %r176;
	add.s64 	%rd94, %rd93, %rd6;
	shl.b64 	%rd95, %rd94, 1;
	add.s64 	%rd96, %rd3, %rd95;
	ld.global.nc.u16 	%rs44, [%rd96];
	// begin inline asm
	{ cvt.f32.bf16 %f184, %rs44;}

	// end inline asm
	fma.rn.f32 	%f224, %f191, %f184, %f190;
	add.s32 	%r206, %r206, 4;
$L__BB1_50:
	setp.eq.s32 	%p60, %r33, 0;
	@%p60 bra 	$L__BB1_55;
	setp.eq.s32 	%p61, %r33, 1;
	@%p61 bra 	$L__BB1_53;
	shl.b32 	%r177, %r206, 2;
	mov.u32 	%r178, _ZN8pygpukit3ops2nn6sharedE;
	add.s32 	%r179, %r178, %r177;
	ld.shared.f32 	%f195, [%r179];
	mad.lo.s32 	%r180, %r206, %r79, %r194;
	cvt.s64.s32 	%rd97, %r180;
	add.s64 	%rd98, %rd97, %rd6;
	shl.b64 	%rd99, %rd98, 1;
	add.s64 	%rd100, %rd3, %rd99;
	ld.global.nc.u16 	%rs45, [%rd100];
	// begin inline asm
	{ cvt.f32.bf16 %f193, %rs45;}

	// end inline asm
	fma.rn.f32 	%f196, %f195, %f193, %f224;
	ld.shared.f32 	%f197, [%r179+4];
	add.s32 	%r181, %r180, %r79;
	cvt.s64.s32 	%rd101, %r181;
	add.s64 	%rd102, %rd101, %rd6;
	shl.b64 	%rd103, %rd102, 1;
	add.s64 	%rd104, %rd3, %rd103;
	ld.global.nc.u16 	%rs46, [%rd104];
	// begin inline asm
	{ cvt.f32.bf16 %f194, %rs46;}

	// end inline asm
	fma.rn.f32 	%f224, %f197, %f194, %f196;
	add.s32 	%r206, %r206, 2;
$L__BB1_53:
	setp.eq.s32 	%p62, %r35, 0;
	@%p62 bra 	$L__BB1_55;
	shl.b32 	%r182, %r206, 2;
	mov.u32 	%r183, _ZN8pygpukit3ops2nn6sharedE;
	add.s32 	%r184, %r183, %r182;
	ld.shared.f32 	%f199, [%r184];
	mad.lo.s32 	%r185, %r206, %r79, %r194;
	cvt.s64.s32 	%rd105, %r185;
	add.s64 	%rd106, %rd105, %rd6;
	shl.b64 	%rd107, %rd106, 1;
	add.s64 	%rd108, %rd3, %rd107;
	ld.global.nc.u16 	%rs47, [%rd108];
	// begin inline asm
	{ cvt.f32.bf16 %f198, %rs47;}

	// end inline asm
	fma.rn.f32 	%f224, %f199, %f198, %f224;
$L__BB1_55:
	// begin inline asm
	{  cvt.rn.bf16.f32 %rs48, %f224;}

	// end inline asm
	cvt.s64.s32 	%rd109, %r194;
	add.s64 	%rd110, %rd5, %rd109;
	shl.b64 	%rd111, %rd110, 1;
	add.s64 	%rd112, %rd4, %rd111;
	st.global.u16 	[%rd112], %rs48;
	add.s32 	%r194, %r194, %r31;
	setp.lt.s32 	%p63, %r194, %r79;
	@%p63 bra 	$L__BB1_44;
$L__BB1_56:
	ret;

}
	// .globl	_ZN8pygpukit3ops2nn26cross_attention_f16_kernelEPK6__halfS4_S4_PS2_iiiif
.visible .entry _ZN8pygpukit3ops2nn26cross_attention_f16_kernelEPK6__halfS4_S4_PS2_iiiif(
	.param .u64 .ptr .align 1 _ZN8pygpukit3ops2nn26cross_attention_f16_kernelEPK6__halfS4_S4_PS2_iiiif_param_0,
	.param .u64 .ptr .align 1 _ZN8pygpukit3ops2nn26cross_attention_f16_kernelEPK6__halfS4_S4_PS2_iiiif_param_1,
	.param .u64 .ptr .align 1 _ZN8pygpukit3ops2nn26cross_attention_f16_kernelEPK6__halfS4_S4_PS2_iiiif_param_2,
	.param .u64 .ptr .align 1 _ZN8pygpukit3ops2nn26cross_attention_f16_kernelEPK6__halfS4_S4_PS2_iiiif_param_3,
	.param .u32 _ZN8pygpukit3ops2nn26cross_attention_f16_kernelEPK6__halfS4_S4_PS2_iiiif_param_4,
	.param .u32 _ZN8pygpukit3ops2nn26cross_attention_f16_kernelEPK6__halfS4_S4_PS2_iiiif_param_5,
	.param .u32 _ZN8pygpukit3ops2nn26cross_attention_f16_kernelEPK6__halfS4_S4_PS2_iiiif_param_6,
	.param .u32 _ZN8pygpukit3ops2nn26cross_attention_f16_kernelEPK6__halfS4_S4_PS2_iiiif_param_7,
	.param .f32 _ZN8pygpukit3ops2nn26cross_attention_f16_kernelEPK6__halfS4_S4_PS2_iiiif_param_8
)
{
	.reg .pred 	%p<65>;
	.reg .b16 	%rs<49>;
	.reg .b32 	%r<209>;
	.reg .b32 	%f<225>;
	.reg .b64 	%rd<113>;
	// demoted variable
	.shared .align 4 .b8 _ZZN8pygpukit3ops2nn26cross_attention_f16_kernelEPK6__halfS4_S4_PS2_iiiifE10shared_max[128];
	// demoted variable
	.shared .align 4 .f32 _ZZN8pygpukit3ops2nn26cross_attention_f16_kernelEPK6__halfS4_S4_PS2_iiiifE7row_max;
	// demoted variable
	.shared .align 4 .b8 _ZZN8pygpukit3ops2nn26cross_attention_f16_kernelEPK6__halfS4_S4_PS2_iiiifE10shared_sum[128];
	// demoted variable
	.shared .align 4 .f32 _ZZN8pygpukit3ops2nn26cross_attention_f16_kernelEPK6__halfS4_S4_PS2_iiiifE7row_sum;
	ld.param.u64 	%rd7, [_ZN8pygpukit3ops2nn26cross_attention_f16_kernelEPK6__halfS4_S4_PS2_iiiif_param_0];
	ld.param.u64 	%rd8, [_ZN8pygpukit3ops2nn26cross_attention_f16_kernelEPK6__halfS4_S4_PS2_iiiif_param_1];
	ld.param.u64 	%rd9, [_ZN8pygpukit3ops2nn26cross_attention_f16_kernelEPK6__halfS4_S4_PS2_iiiif_param_2];
	ld.param.u64 	%rd10, [_ZN8pygpukit3ops2nn26cross_attention_f16_kernelEPK6__halfS4_S4_PS2_iiiif_param_3];
	ld.param.u32 	%r80, [_ZN8pygpukit3ops2nn26cross_attention_f16_kernelEPK6__halfS4_S4_PS2_iiiif_param_4];
	ld.param.u32 	%r77, [_ZN8pygpukit3ops2nn26cross_attention_f16_kernelEPK6__halfS4_S4_PS2_iiiif_param_5];
	ld.param.u32 	%r78, [_ZN8pygpukit3ops2nn26cross_attention_f16_kernelEPK6__halfS4_S4_PS2_iiiif_param_6];
	ld.param.u32 	%r79, [_ZN8pygpukit3ops2nn26cross_attention_f16_kernelEPK6__halfS4_S4_PS2_iiiif_param_7];
	ld.param.f32 	%f45, [_ZN8pygpukit3ops2nn26cross_attention_f16_kernelEPK6__halfS4_S4_PS2_iiiif_param_8];
	cvta.to.global.u64 	%rd1, %rd8;
	cvta.to.global.u64 	%rd2, %rd7;
	cvta.to.global.u64 	%rd3, %rd9;
	cvta.to.global.u64 	%rd4, %rd10;
	mov.u32 	%r1, %ctaid.x;
	mov.u32 	%r2, %ctaid.y;
	setp.ge.s32 	%p2, %r1, %r80;
	setp.ge.s32 	%p3, %r2, %r77;
	or.pred  	%p4, %p2, %p3;
	@%p4 bra 	$L__BB2_56;
	mul.lo.s32 	%r81, %r77, %r1;
	mul.lo.s32 	%r82, %r81, %r79;
	cvt.s64.s32 	%rd11, %r82;
	mul.lo.s32 	%r83, %r79, %r2;
	cvt.s64.s32 	%rd12, %r83;
	add.s64 	%rd5, %rd11, %rd12;
	mul.lo.s32 	%r84, %r78, %r1;
	mul.lo.s32 	%r85, %r84, %r79;
	cvt.s64.s32 	%rd6, %r85;
	mov.u32 	%r194, %tid.x;
	setp.ge.s32 	%p5, %r194, %r78;
	mov.f32 	%f211, 0fFF800000;
	@%p5 bra 	$L__BB2_18;
	setp.lt.s32 	%p6, %r79, 1;
	mov.u32 	%r4, %ntid.x;
	@%p6 bra 	$L__BB2_16;
	add.s32 	%r5, %r79, -1;
	and.b32  	%r6, %r79, 7;
	add.s32 	%r7, %r6, -1;
	and.b32  	%r8, %r79, 3;
	and.b32  	%r9, %r79, 2147483640;
	and.b32  	%r10, %r79, 1;
	mov.f32 	%f211, 0fFF800000;
	mov.u32 	%r186, %r194;
$L__BB2_4:
	setp.lt.u32 	%p9, %r5, 7;
	mul.lo.s32 	%r12, %r186, %r79;
	mov.f32 	%f209, 0f00000000;
	mov.b32 	%r189, 0;
	@%p9 bra 	$L__BB2_7;
	mov.f32 	%f209, 0f00000000;
	mov.b32 	%r187, 0;
$L__BB2_6:
	.pragma "nounroll";
	cvt.u64.u32 	%rd13, %r187;
	add.s64 	%rd14, %rd5, %rd13;
	shl.b64 	%rd15, %rd14, 1;
	add.s64 	%rd16, %rd2, %rd15;
	ld.global.nc.u16 	%rs2, [%rd16];
	// begin inline asm
	{  cvt.f32.f16 %f52, %rs2;}

	// end inline asm
	add.s32 	%r91, %r187, %r12;
	cvt.s64.s32 	%rd17, %r91;
	add.s64 	%rd18, %rd17, %rd6;
	shl.b64 	%rd19, %rd18, 1;
	add.s64 	%rd20, %rd1, %rd19;
	ld.global.nc.u16 	%rs3, [%rd20];
	// begin inline asm
	{  cvt.f32.f16 %f53, %rs3;}

	// end inline asm
	fma.rn.f32 	%f68, %f52, %f53, %f209;
	ld.global.nc.u16 	%rs4, [%rd16+2];
	// begin inline asm
	{  cvt.f32.f16 %f54, %rs4;}

	// end inline asm
	ld.global.nc.u16 	%rs5, [%rd20+2];
	// begin inline asm
	{  cvt.f32.f16 %f55, %rs5;}

	// end inline asm
	fma.rn.f32 	%f69, %f54, %f55, %f68;
	ld.global.nc.u16 	%rs6, [%rd16+4];
	// begin inline asm
	{  cvt.f32.f16 %f56, %rs6;}

	// end inline asm
	ld.global.nc.u16 	%rs7, [%rd20+4];
	// begin inline asm
	{  cvt.f32.f16 %f57, %rs7;}

	// end inline asm
	fma.rn.f32 	%f70, %f56, %f57, %f69;
	ld.global.nc.u16 	%rs8, [%rd16+6];
	// begin inline asm
	{  cvt.f32.f16 %f58, %rs8;}

	// end inline asm
	ld.global.nc.u16 	%rs9, [%rd20+6];
	// begin inline asm
	{  cvt.f32.f16 %f59, %rs9;}

	// end inline asm
	fma.rn.f32 	%f71, %f58, %f59, %f70;
	ld.global.nc.u16 	%rs10, [%rd16+8];
	// begin inline asm
	{  cvt.f32.f16 %f60, %rs10;}

	// end inline asm
	ld.global.nc.u16 	%rs11, [%rd20+8];
	// begin inline asm
	{  cvt.f32.f16 %f61, %rs11;}

	// end inline asm
	fma.rn.f32 	%f72, %f60, %f61, %f71;
	ld.global.nc.u16 	%rs12, [%rd16+10];
	// begin inline asm
	{  cvt.f32.f16 %f62, %rs12;}

	// end inline asm
	ld.global.nc.u16 	%rs13, [%rd20+10];
	// begin inline asm
	{  cvt.f32.f16 %f63, %rs13;}

	// end inline asm
	fma.rn.f32 	%f73, %f62, %f63, %f72;
	ld.global.nc.u16 	%rs14, [%rd16+12];
	// begin inline asm
	{  cvt.f32.f16 %f64, %rs14;}

	// end inline asm
	ld.global.nc.u16 	%rs15, [%rd20+12];
	// begin inline asm
	{  cvt.f32.f16 %f65, %rs15;}

	// end inline asm
	fma.rn.f32 	%f74, %f64, %f65, %f73;
	ld.global.nc.u16 	%rs16, [%rd16+14];
	// begin inline asm
	{  cvt.f32.f16 %f66, %rs16;}

	// end inline asm
	ld.global.nc.u16 	%rs17, [%rd20+14];
	// begin inline asm
	{  cvt.f32.f16 %f67, %rs17;}

	// end inline asm
	fma.rn.f32 	%f209, %f66, %f67, %f74;
	add.s32 	%r187, %r187, 8;
	setp.ne.s32 	%p10, %r187, %r9;
	mov.u32 	%r189, %r9;
	@%p10 bra 	$L__BB2_6;
$L__BB2_7:
	setp.eq.s32 	%p11, %r6, 0;
	@%p11 bra 	$L__BB2_15;
	setp.lt.u32 	%p12, %r7, 3;
	@%p12 bra 	$L__BB2_10;
	cvt.u64.u32 	%rd21, %r189;
	add.s64 	%rd22, %rd5, %rd21;
	shl.b64 	%rd23, %rd22, 1;
	add.s64 	%rd24, %rd2, %rd23;
	ld.global.nc.u16 	%rs18, [%rd24];
	// begin inline asm
	{  cvt.f32.f16 %f76, %rs18;}

	// end inline asm
	add.s32 	%r92, %r189, %r12;
	cvt.s64.s32 	%rd25, %r92;
	add.s64 	%rd26, %rd25, %rd6;
	shl.b64 	%rd27, %rd26, 1;
	add.s64 	%rd28, %rd1, %rd27;
	ld.global.nc.u16 	%rs19, [%rd28];
	// begin inline asm
	{  cvt.f32.f16 %f77, %rs19;}

	// end inline asm
	fma.rn.f32 	%f84, %f76, %f77, %f209;
	ld.global.nc.u16 	%rs20, [%rd24+2];
	// begin inline asm
	{  cvt.f32.f16 %f78, %rs20;}

	// end inline asm
	ld.global.nc.u16 	%rs21, [%rd28+2];
	// begin inline asm
	{  cvt.f32.f16 %f79, %rs21;}

	// end inline asm
	fma.rn.f32 	%f85, %f78, %f79, %f84;
	ld.global.nc.u16 	%rs22, [%rd24+4];
	// begin inline asm
	{  cvt.f32.f16 %f80, %rs22;}

	// end inline asm
	ld.global.nc.u16 	%rs23, [%rd28+4];
	// begin inline asm
	{  cvt.f32.f16 %f81, %rs23;}

	// end inline asm
	fma.rn.f32 	%f86, %f80, %f81, %f85;
	ld.global.nc.u16 	%rs24, [%rd24+6];
	// begin inline asm
	{  cvt.f32.f16 %f82, %rs24;}

	// end inline asm
	ld.global.nc.u16 	%rs25, [%rd28+6];
	// begin inline asm
	{  cvt.f32.f16 %f83, %rs25;}

	// end inline asm
	fma.rn.f32 	%f209, %f82, %f83, %f86;
	add.s32 	%r189, %r189, 4;
$L__BB2_10:
	setp.eq.s32 	%p13, %r8, 0;
	@%p13 bra 	$L__BB2_15;
	setp.eq.s32 	%p14, %r8, 1;
	@%p14 bra 	$L__BB2_13;
	cvt.u64.u32 	%rd29, %r189;
	add.s64 	%rd30, %rd5, %rd29;
	shl.b64 	%rd31, %rd30, 1;
	add.s64 	%rd32, %rd2, %rd31;
	ld.global.nc.u16 	%rs26, [%rd32];
	// begin inline asm
	{  cvt.f32.f16 %f88, %rs26;}

	// end inline asm
	add.s32 	%r93, %r189, %r12;
	cvt.s64.s32 	%rd33, %r93;
	add.s64 	%rd34, %rd33, %rd6;
	shl.b64 	%rd35, %rd34, 1;
	add.s64 	%rd36, %rd1, %rd35;
	ld.global.nc.u16 	%rs27, [%rd36];
	// begin inline asm
	{  cvt.f32.f16 %f89, %rs27;}

	// end inline asm
	fma.rn.f32 	%f92, %f88, %f89, %f209;
	ld.global.nc.u16 	%rs28, [%rd32+2];
	// begin inline asm
	{  cvt.f32.f16 %f90, %rs28;}

	// end inline asm
	ld.global.nc.u16 	%rs29, [%rd36+2];
	// begin inline asm
	{  cvt.f32.f16 %f91, %rs29;}

	// end inline asm
	fma.rn.f32 	%f209, %f90, %f91, %f92;
	add.s32 	%r189, %r189, 2;
$L__BB2_13:
	setp.eq.s32 	%p15, %r10, 0;
	@%p15 bra 	$L__BB2_15;
	cvt.u64.u32 	%rd37, %r189;
	add.s64 	%rd38, %rd5, %rd37;
	shl.b64 	%rd39, %rd38, 1;
	add.s64 	%rd40, %rd2, %rd39;
	ld.global.nc.u16 	%rs30, [%rd40];
	// begin inline asm
	{  cvt.f32.f16 %f93, %rs30;}

	// end inline asm
	add.s32 	%r94, %r189, %r12;
	cvt.s64.s32 	%rd41, %r94;
	add.s64 	%rd42, %rd41, %rd6;
	shl.b64 	%rd43, %rd42, 1;
	add.s64 	%rd44, %rd1, %rd43;
	ld.global.nc.u16 	%rs31, [%rd44];
	// begin inline asm
	{  cvt.f32.f16 %f94, %rs31;}

	// end inline asm
	fma.rn.f32 	%f209, %f93, %f94, %f209;
$L__BB2_15:
	mul.f32 	%f95, %f45, %f209;
	shl.b32 	%r95, %r186, 2;
	mov.u32 	%r96, _ZN8pygpukit3ops2nn6sharedE;
	add.s32 	%r97, %r96, %r95;
	st.shared.f32 	[%r97], %f95;
	setp.gt.f32 	%p16, %f95, %f211;
	selp.f32 	%f211, %f95, %f211, %p16;
	add.s32 	%r186, %r186, %r4;
	setp.lt.s32 	%p17, %r186, %r78;
	@%p17 bra 	$L__BB2_4;
	bra.uni 	$L__BB2_18;
$L__BB2_16:
	mul.f32 	%f15, %f45, 0f00000000;
	mov.f32 	%f211, 0fFF800000;
	mov.u32 	%r87, _ZN8pygpukit3ops2nn6sharedE;
	mov.u32 	%r191, %r194;
$L__BB2_17:
	shl.b32 	%r86, %r191, 2;
	add.s32 	%r88, %r87, %r86;
	st.shared.f32 	[%r88], %f15;
	setp.gt.f32 	%p7, %f15, %f211;
	selp.f32 	%f211, %f15, %f211, %p7;
	add.s32 	%r191, %r191, %r4;
	setp.lt.s32 	%p8, %r191, %r78;
	@%p8 bra 	$L__BB2_17;
$L__BB2_18:
	mov.b32 	%r98, %f211;
	shfl.sync.down.b32	%r99|%p18, %r98, 16, 31, -1;
	mov.b32 	%f96, %r99;
	max.f32 	%f97, %f211, %f96;
	mov.b32 	%r100, %f97;
	shfl.sync.down.b32	%r101|%p19, %r100, 8, 31, -1;
	mov.b32 	%f98, %r101;
	max.f32 	%f99, %f97, %f98;
	mov.b32 	%r102, %f99;
	shfl.sync.down.b32	%r103|%p20, %r102, 4, 31, -1;
	mov.b32 	%f100, %r103;
	max.f32 	%f101, %f99, %f100;
	mov.b32 	%r104, %f101;
	shfl.sync.down.b32	%r105|%p21, %r104, 2, 31, -1;
	mov.b32 	%f102, %r105;
	max.f32 	%f103, %f101, %f102;
	mov.b32 	%r106, %f103;
	shfl.sync.down.b32	%r107|%p22, %r106, 1, 31, -1;
	mov.b32 	%f104, %r107;
	max.f32 	%f19, %f103, %f104;
	and.b32  	%r23, %r194, 31;
	shr.u32 	%r24, %r194, 5;
	setp.ne.s32 	%p23, %r23, 0;
	@%p23 bra 	$L__BB2_20;
	shl.b32 	%r108, %r24, 2;
	mov.u32 	%r109, _ZZN8pygpukit3ops2nn26cross_attention_f16_kernelEPK6__halfS4_S4_PS2_iiiifE10shared_max;
	add.s32 	%r110, %r109, %r108;
	st.shared.f32 	[%r110], %f19;
$L__BB2_20:
	bar.sync 	0;
	setp.gt.u32 	%p25, %r194, 31;
	mov.pred 	%p64, 0;
	@%p25 bra 	$L__BB2_25;
	mov.u32 	%r111, %ntid.x;
	add.s32 	%r112, %r111, 31;
	shr.u32 	%r113, %r112, 5;
	setp.ge.u32 	%p26, %r194, %r113;
	mov.f32 	%f212, 0fFF800000;
	@%p26 bra 	$L__BB2_23;
	shl.b32 	%r114, %r194, 2;
	mov.u32 	%r115, _ZZN8pygpukit3ops2nn26cross_attention_f16_kernelEPK6__halfS4_S4_PS2_iiiifE10shared_max;
	add.s32 	%r116, %r115, %r114;
	ld.shared.f32 	%f212, [%r116];
$L__BB2_23:
	mov.b32 	%r117, %f212;
	shfl.sync.down.b32	%r118|%p28, %r117, 16, 31, -1;
	mov.b32 	%f106, %r118;
	max.f32 	%f107, %f212, %f106;
	mov.b32 	%r119, %f107;
	shfl.sync.down.b32	%r120|%p29, %r119, 8, 31, -1;
	mov.b32 	%f108, %r120;
	max.f32 	%f109, %f107, %f108;
	mov.b32 	%r121, %f109;
	shfl.sync.down.b32	%r122|%p30, %r121, 4, 31, -1;
	mov.b32 	%f110, %r122;
	max.f32 	%f111, %f109, %f110;
	mov.b32 	%r123, %f111;
	shfl.sync.down.b32	%r124|%p31, %r123, 2, 31, -1;
	mov.b32 	%f112, %r124;
	max.f32 	%f113, %f111, %f112;
	mov.b32 	%r125, %f113;
	shfl.sync.down.b32	%r126|%p32, %r125, 1, 31, -1;
	mov.b32 	%f114, %r126;
	max.f32 	%f22, %f113, %f114;
	setp.ne.s32 	%p33, %r194, 0;
	@%p33 bra 	$L__BB2_25;
	st.shared.f32 	[_ZZN8pygpukit3ops2nn26cross_attention_f16_kernelEPK6__halfS4_S4_PS2_iiiifE7row_max], %f22;
	mov.pred 	%p64, -1;
$L__BB2_25:
	setp.ge.s32 	%p35, %r194, %r78;
	bar.sync 	0;
	mov.f32 	%f214, 0f00000000;
	@%p35 bra 	$L__BB2_28;
	ld.shared.f32 	%f23, [_ZZN8pygpukit3ops2nn26cross_attention_f16_kernelEPK6__halfS4_S4_PS2_iiiifE7row_max];
	mov.f32 	%f214, 0f00000000;
	mov.u32 	%r25, %ntid.x;
	mov.u32 	%r128, _ZN8pygpukit3ops2nn6sharedE;
	mov.u32 	%r192, %r194;
$L__BB2_27:
	shl.b32 	%r127, %r192, 2;
	add.s32 	%r129, %r128, %r127;
	ld.shared.f32 	%f117, [%r129];
	sub.f32 	%f118, %f117, %f23;
	fma.rn.f32 	%f119, %f118, 0f3BBB989D, 0f3F000000;
	cvt.sat.f32.f32 	%f120, %f119;
	mov.f32 	%f121, 0f4B400001;
	mov.f32 	%f122, 0f437C0000;
	fma.rm.f32 	%f123, %f120, %f122, %f121;
	add.f32 	%f124, %f123, 0fCB40007F;
	neg.f32 	%f125, %f124;
	fma.rn.f32 	%f126, %f118, 0f3FB8AA3B, %f125;
	fma.rn.f32 	%f127, %f118, 0f32A57060, %f126;
	mov.b32 	%r130, %f123;
	shl.b32 	%r131, %r130, 23;
	mov.b32 	%f128, %r131;
	ex2.approx.ftz.f32 	%f129, %f127;
	mul.f32 	%f130, %f129, %f128;
	st.shared.f32 	[%r129], %f130;
	add.f32 	%f214, %f214, %f130;
	add.s32 	%r192, %r192, %r25;
	setp.lt.s32 	%p36, %r192, %r78;
	@%p36 bra 	$L__BB2_27;
$L__BB2_28:
	setp.ne.s32 	%p37, %r23, 0;
	mov.b32 	%r132, %f214;
	shfl.sync.down.b32	%r133|%p38, %r132, 16, 31, -1;
	mov.b32 	%f131, %r133;
	add.f32 	%f132, %f214, %f131;
	mov.b32 	%r134, %f132;
	shfl.sync.down.b32	%r135|%p39, %r134, 8, 31, -1;
	mov.b32 	%f133, %r135;
	add.f32 	%f134, %f132, %f133;
	mov.b32 	%r136, %f134;
	shfl.sync.down.b32	%r137|%p40, %r136, 4, 31, -1;
	mov.b32 	%f135, %r137;
	add.f32 	%f136, %f134, %f135;
	mov.b32 	%r138, %f136;
	shfl.sync.down.b32	%r139|%p41, %r138, 2, 31, -1;
	mov.b32 	%f137, %r139;
	add.f32 	%f138, %f136, %f137;
	mov.b32 	%r140, %f138;
	shfl.sync.down.b32	%r141|%p42, %r140, 1, 31, -1;
	mov.b32 	%f139, %r141;
	add.f32 	%f216, %f138, %f139;
	@%p37 bra 	$L__BB2_30;
	shl.b32 	%r142, %r24, 2;
	mov.u32 	%r143, _ZZN8pygpukit3ops2nn26cross_attention_f16_kernelEPK6__halfS4_S4_PS2_iiiifE10shared_sum;
	add.s32 	%r144, %r143, %r142;
	st.shared.f32 	[%r144], %f216;
$L__BB2_30:
	setp.gt.u32 	%p43, %r194, 31;
	bar.sync 	0;
	@%p43 bra 	$L__BB2_34;
	mov.u32 	%r145, %ntid.x;
	add.s32 	%r146, %r145, 31;
	shr.u32 	%r147, %r146, 5;
	setp.ge.u32 	%p44, %r194, %r147;
	mov.f32 	%f215, 0f00000000;
	@%p44 bra 	$L__BB2_33;
	shl.b32 	%r148, %r194, 2;
	mov.u32 	%r149, _ZZN8pygpukit3ops2nn26cross_attention_f16_kernelEPK6__halfS4_S4_PS2_iiiifE10shared_sum;
	add.s32 	%r150, %r149, %r148;
	ld.shared.f32 	%f215, [%r150];
$L__BB2_33:
	mov.b32 	%r151, %f215;
	shfl.sync.down.b32	%r152|%p45, %r151, 16, 31, -1;
	mov.b32 	%f141, %r152;
	add.f32 	%f142, %f215, %f141;
	mov.b32 	%r153, %f142;
	shfl.sync.down.b32	%r154|%p46, %r153, 8, 31, -1;
	mov.b32 	%f143, %r154;
	add.f32 	%f144, %f142, %f143;
	mov.b32 	%r155, %f144;
	shfl.sync.down.b32	%r156|%p47, %r155, 4, 31, -1;
	mov.b32 	%f145, %r156;
	add.f32 	%f146, %f144, %f145;
	mov.b32 	%r157, %f146;
	shfl.sync.down.b32	%r158|%p48, %r157, 2, 31, -1;
	mov.b32 	%f147, %r158;
	add.f32 	%f148, %f146, %f147;
	mov.b32 	%r159, %f148;
	shfl.sync.down.b32	%r160|%p49, %r159, 1, 31, -1;
	mov.b32 	%f149, %r160;
	add.f32 	%f216, %f148, %f149;
$L__BB2_34:
	not.pred 	%p50, %p64;
	@%p50 bra 	$L__BB2_36;
	st.shared.f32 	[_ZZN8pygpukit3ops2nn26cross_attention_f16_kernelEPK6__halfS4_S4_PS2_iiiifE7row_sum], %f216;
$L__BB2_36:
	setp.ge.s32 	%p51, %r194, %r78;
	bar.sync 	0;
	@%p51 bra 	$L__BB2_39;
	ld.shared.f32 	%f150, [_ZZN8pygpukit3ops2nn26cross_attention_f16_kernelEPK6__halfS4_S4_PS2_iiiifE7row_sum];
	mov.u32 	%r28, %ntid.x;
	rcp.rn.f32 	%f32, %f150;
	mov.u32 	%r162, _ZN8pygpukit3ops2nn6sharedE;
	mov.u32 	%r193, %r194;
$L__BB2_38:
	shl.b32 	%r161, %r193, 2;
	add.s32 	%r163, %r162, %r161;
	ld.shared.f32 	%f151, [%r163];
	mul.f32 	%f152, %f32, %f151;
	st.shared.f32 	[%r163], %f152;
	add.s32 	%r193, %r193, %r28;
	setp.lt.s32 	%p52, %r193, %r78;
	@%p52 bra 	$L__BB2_38;
$L__BB2_39:
	bar.sync 	0;
	setp.ge.s32 	%p53, %r194, %r79;
	@%p53 bra 	$L__BB2_56;
	setp.gt.s32 	%p54, %r78, 0;
	mov.u32 	%r31, %ntid.x;
	@%p54 bra 	$L__BB2_43;
	mov.f32 	%f153, 0f00000000;
	// begin inline asm
	{  cvt.rn.f16.f32 %rs32, %f153;}

	// end inline asm
$L__BB2_42:
	cvt.s64.s32 	%rd45, %r194;
	add.s64 	%rd46, %rd5, %rd45;
	shl.b64 	%rd47, %rd46, 1;
	add.s64 	%rd48, %rd4, %rd47;
	st.global.u16 	[%rd48], %rs32;
	add.s32 	%r194, %r194, %r31;
	setp.lt.s32 	%p55, %r194, %r79;
	@%p55 bra 	$L__BB2_42;
	bra.uni 	$L__BB2_56;
$L__BB2_43:
	and.b32  	%r32, %r78, 7;
	and.b32  	%r33, %r78, 3;
	and.b32  	%r34, %r78, 2147483640;
	and.b32  	%r35, %r78, 1;
	neg.s32 	%r36, %r34;
	shl.b32 	%r37, %r79, 3;
	mul.lo.s32 	%r38, %r79, 5;
	mul.lo.s32 	%r39, %r79, 6;
	mul.lo.s32 	%r40, %r79, 7;
$L__BB2_44:
	setp.lt.u32 	%p56, %r78, 8;
	mov.f32 	%f224, 0f00000000;
	mov.b32 	%r206, 0;
	@%p56 bra 	$L__BB2_47;
	add.s32 	%r203, %r79, %r194;
	shl.b32 	%r166, %r79, 1;
	add.s32 	%r202, %r166, %r194;
	mad.lo.s32 	%r201, %r79, 3, %r194;
	shl.b32 	%r167, %r79, 2;
	add.s32 	%r200, %r167, %r194;
	add.s32 	%r199, %r38, %r194;
	add.s32 	%r198, %r39, %r194;
	add.s32 	%r197, %r40, %r194;
	mov.u32 	%r168, _ZN8pygpukit3ops2nn6sharedE;
	add.s32 	%r195, %r168, 16;
	mov.f32 	%f224, 0f00000000;
	mov.u32 	%r196, %r194;
	mov.u32 	%r204, %r36;
$L__BB2_46:
	.pragma "nounroll";
	ld.shared.v4.f32 	{%f165, %f166, %f167, %f168}, [%r195+-16];
	cvt.s64.s32 	%rd49, %r196;
	add.s64 	%rd50, %rd49, %rd6;
	shl.b64 	%rd51, %rd50, 1;
	add.s64 	%rd52, %rd3, %rd51;
	ld.global.nc.u16 	%rs33, [%rd52];
	// begin inline asm
	{  cvt.f32.f16 %f157, %rs33;}

	// end inline asm
	fma.rn.f32 	%f169, %f165, %f157, %f224;
	cvt.s64.s32 	%rd53, %r203;
	add.s64 	%rd54, %rd53, %rd6;
	shl.b64 	%rd55, %rd54, 1;
	add.s64 	%rd56, %rd3, %rd55;
	ld.global.nc.u16 	%rs34, [%rd56];
	// begin inline asm
	{  cvt.f32.f16 %f158, %rs34;}

	// end inline asm
	fma.rn.f32 	%f170, %f166, %f158, %f169;
	cvt.s64.s32 	%rd57, %r202;
	add.s64 	%rd58, %rd57, %rd6;
	shl.b64 	%rd59, %rd58, 1;
	add.s64 	%rd60, %rd3, %rd59;
	ld.global.nc.u16 	%rs35, [%rd60];
	// begin inline asm
	{  cvt.f32.f16 %f159, %rs35;}

	// end inline asm
	fma.rn.f32 	%f171, %f167, %f159, %f170;
	cvt.s64.s32 	%rd61, %r201;
	add.s64 	%rd62, %rd61, %rd6;
	shl.b64 	%rd63, %rd62, 1;
	add.s64 	%rd64, %rd3, %rd63;
	ld.global.nc.u16 	%rs36, [%rd64];
	// begin inline asm
	{  cvt.f32.f16 %f160, %rs36;}

	// end inline asm
	fma.rn.f32 	%f172, %f168, %f160, %f171;
	ld.shared.v4.f32 	{%f173, %f174, %f175, %f176}, [%r195];
	cvt.s64.s32 	%rd65, %r200;
	add.s64 	%rd66, %rd65, %rd6;
	shl.b64 	%rd67, %rd66, 1;
	add.s64 	%rd68, %rd3, %rd67;
	ld.global.nc.u16 	%rs37, [%rd68];
	// begin inline asm
	{  cvt.f32.f16 %f161, %rs37;}

	// end inline asm
	fma.rn.f32 	%f177, %f173, %f161, %f172;
	cvt.s64.s32 	%rd69, %r199;
	add.s64 	%rd70, %rd69, %rd6;
	shl.b64 	%rd71, %rd70, 1;
	add.s64 	%rd72, %rd3, %rd71;
	ld.global.nc.u16 	%rs38, [%rd72];
	// begin inline asm
	{  cvt.f32.f16 %f162, %rs38;}

	// end inline asm
	fma.rn.f32 	%f178, %f174, %f162, %f177;
	cvt.s64.s32 	%rd73, %r198;
	add.s64 	%rd74, %rd73, %rd6;
	shl.b64 	%rd75, %rd74, 1;
	add.s64 	%rd76, %rd3, %rd75;
	ld.global.nc.u16 	%rs39, [%rd76];
	// begin inline asm
	{  cvt.f32.f16 %f163, %rs39;}

	// end inline asm
	fma.rn.f32 	%f179, %f175, %f163, %f178;
	cvt.s64.s32 	%rd77, %r197;
	add.s64 	%rd78, %rd77, %rd6;
	shl.b64 	%rd79, %rd78, 1;
	add.s64 	%rd80, %rd3, %rd79;
	ld.global.nc.u16 	%rs40, [%rd80];
	// begin inline asm
	{  cvt.f32.f16 %f164, %rs40;}

	// end inline asm
	fma.rn.f32 	%f224, %f176, %f164, %f179;
	add.s32 	%r204, %r204, 8;
	add.s32 	%r203, %r203, %r37;
	add.s32 	%r202, %r202, %r37;
	add.s32 	%r201, %r201, %r37;
	add.s32 	%r200, %r200, %r37;
	add.s32 	%r199, %r199, %r37;
	add.s32 	%r198, %r198, %r37;
	add.s32 	%r197, %r197, %r37;
	add.s32 	%r196, %r196, %r37;
	add.s32 	%r195, %r195, 32;
	setp.ne.s32 	%p57, %r204, 0;
	mov.u32 	%r206, %r34;
	@%p57 bra 	$L__BB2_46;
$L__BB2_47:
	setp.eq.s32 	%p58, %r32, 0;
	@%p58 bra 	$L__BB2_55;
	add.s32 	%r169, %r32, -1;
	setp.lt.u32 	%p59, %r169, 3;
	@%p59 bra 	$L__BB2_50;
	shl.b32 	%r170, %r206, 2;
	mov.u32 	%r171, _ZN8pygpukit3ops2nn6sharedE;
	add.s32 	%r172, %r171, %r170;
	ld.shared.f32 	%f185, [%r172];
	mad.lo.s32 	%r173, %r206, %r79, %r194;
	cvt.s64.s32 	%rd81, %r173;
	add.s64 	%rd82, %rd81, %rd6;
	shl.b64 	%rd83, %rd82, 1;
	add.s64 	%rd84, %rd3, %rd83;
	ld.global.nc.u16 	%rs41, [%rd84];
	// begin inline asm
	{  cvt.f32.f16 %f181, %rs41;}

	// end inline asm
	fma.rn.f32 	%f186, %f185, %f181, %f224;
	ld.shared.f32 	%f187, [%r172+4];
	add.s32 	%r174, %r173, %r79;
	cvt.s64.s32 	%rd85, %r174;
	add.s64 	%rd86, %rd85, %rd6;
	shl.b64 	%rd87, %rd86, 1;
	add.s64 	%rd88, %rd3, %rd87;
	ld.global.nc.u16 	%rs42, [%rd88];
	// begin inline asm
	{  cvt.f32.f16 %f182, %rs42;}

	// end inline asm
	fma.rn.f32 	%f188, %f187, %f182, %f186;
	ld.shared.f32 	%f189, [%r172+8];
	add.s32 	%r175, %r174, %r79;
	cvt.s64.s32 	%rd89, %r175;
	add.s64 	%rd90, %rd89, %rd6;
	shl.b64 	%rd91, %rd90, 1;
	add.s64 	%rd92, %rd3, %rd91;
	ld.global.nc.u16 	%rs43, [%rd92];
	// begin inline asm
	{  cvt.f32.f16 %f183, %rs43;}

	// end inline asm
	fma.rn.f32 	%f190, %f189, %f183, %f188;
	ld.shared.f32 	%f191, [%r172+12];
	add.s32 	%r176, %r175, %r79;
	cvt.s64.s32 	%rd93, %r176;
	add.s64 	%rd94, %rd93, %rd6;
	shl.b64 	%rd95, %rd94, 1;
	add.s64 	%rd96, %rd3, %rd95;
	ld.global.nc.u16 	%rs44, [%rd96];
	// begin inline asm
	{  cvt.f32.f16 %f184, %rs44;}

	// end inline asm
	fma.rn.f32 	%f224, %f191, %f184, %f190;
	add.s32 	%r206, %r206, 4;
$L__BB2_50:
	setp.eq.s32 	%p60, %r33, 0;
	@%p60 bra 	$L__BB2_55;
	setp.eq.s32 	%p61, %r33, 1;
	@%p61 bra 	$L__BB2_53;
	shl.b32 	%r177, %r206, 2;
	mov.u32 	%r178, _ZN8pygpukit3ops2nn6sharedE;
	add.s32 	%r179, %r178, %r177;
	ld.shared.f32 	%f195, [%r179];
	mad.lo.s32 	%r180, %r206, %r79, %r194;
	cvt.s64.s32 	%rd97, %r180;
	add.s64 	%rd98, %rd97, %rd6;
	shl.b64 	%rd99, %rd98, 1;
	add.s64 	%rd100, %rd3, %rd99;
	ld.global.nc.u16 	%rs45, [%rd100];
	// begin inline asm
	{  cvt.f32.f16 %f193, %rs45;}

	// end inline asm
	fma.rn.f32 	%f196, %f195, %f193, %f224;
	ld.shared.f32 	%f197, [%r179+4];
	add.s32 	%r181, %r180, %r79;
	cvt.s64.s32 	%rd101, %r181;
	add.s64 	%rd102, %rd101, %rd6;
	shl.b64 	%rd103, %rd102, 1;
	add.s64 	%rd104, %rd3, %rd103;
	ld.global.nc.u16 	%rs46, [%rd104];
	// begin inline asm
	{  cvt.f32.f16 %f194, %rs46;}

	// end inline asm
	fma.rn.f32 	%f224, %f197, %f194, %f196;
	add.s32 	%r206, %r206, 2;
$L__BB2_53:
	setp.eq.s32 	%p62, %r35, 0;
	@%p62 bra 	$L__BB2_55;
	shl.b32 	%r182, %r206, 2;
	mov.u32 	%r183, _ZN8pygpukit3ops2nn6sharedE;
	add.s32 	%r184, %r183, %r182;
	ld.shared.f32 	%f199, [%r184];
	mad.lo.s32 	%r185, %r206, %r79, %r194;
	cvt.s64.s32 	%rd105, %r185;
	add.s64 	%rd106, %rd105, %rd6;
	shl.b64 	%rd107, %rd106, 1;
	add.s64 	%rd108, %rd3, %rd107;
	ld.global.nc.u16 	%rs47, [%rd108];
	// begin inline asm
	{  cvt.f32.f16 %f198, %rs47;}

	// end inline asm
	fma.rn.f32 	%f224, %f199, %f198, %f224;
$L__BB2_55:
	// begin inline asm
	{  cvt.rn.f16.f32 %rs48, %f224;}

	// end inline asm
	cvt.s64.s32 	%rd109, %r194;
	add.s64 	%rd110, %rd5, %rd109;
	shl.b64 	%rd111, %rd110, 1;
	add.s64 	%rd112, %rd4, %rd111;
	st.global.u16 	[%rd112], %rs48;
	add.s32 	%r194, %r194, %r31;
	setp.lt.s32 	%p63, %r194, %r79;
	@%p63 bra 	$L__BB2_44;
$L__BB2_56:
	ret;

}


// ===== COMPILED SASS (sm_100) =====

	.target	sm_100

	.elftype	@"ET_EXEC"


//--------------------- .note.nv.tkinfo           --------------------------
	.section	.note.nv.tkinfo,"",@"SHT_NOTE"
	.sectionflags	@"SHF_NOTE_NV_TKINFO"
	.tkinfo
        /*0018*/ 	.word	0x00000002
        /*0030*/ 	.string	""
        /*0030*/ 	.string	"ptxas"
        /*0030*/ 	.string	"Cuda compilation tools, release 13.0, V13.0.88"
        /*0030*/ 	.string	"Build cuda_13.0.r13.0/compiler.36424714_0"
        /*0030*/ 	.string	"-arch sm_100 -m 64 "



//--------------------- .note.nv.cuinfo           --------------------------
	.section	.note.nv.cuinfo,"",@"SHT_NOTE"
	.sectionflags	@"SHF_NOTE_NV_CUINFO"
        /*0018*/ 	.short	0x0002
        /*001a*/ 	.short	0x0064
        /*001c*/ 	.short	0x0082
	.zero		2


//--------------------- .nv.info                  --------------------------
	.section	.nv.info,"",@"SHT_CUDA_INFO"
	.align	4


	//----- nvinfo : EIATTR_REGCOUNT
	.align		4
        /*0000*/ 	.byte	0x04, 0x2f
        /*0002*/ 	.short	(.L_1 - .L_0)
	.align		4
.L_0:
        /*0004*/ 	.word	index@(_ZN8pygpukit3ops2nn26cross_attention_f32_kernelEPKfS3_S3_Pfiiiif)
        /*0008*/ 	.word	0x00000020


	//----- nvinfo : EIATTR_FRAME_SIZE
	.align		4
.L_1:
        /*000c*/ 	.byte	0x04, 0x11
        /*000e*/ 	.short	(.L_3 - .L_2)
	.align		4
.L_2:
        /*0010*/ 	.word	index@($__internal_2_$__cuda_sm20_rcp_rn_f32_slowpath)
        /*0014*/ 	.word	0x00000000


	//----- nvinfo : EIATTR_FRAME_SIZE
	.align		4
.L_3:
        /*0018*/ 	.byte	0x04, 0x11
        /*001a*/ 	.short	(.L_5 - .L_4)
	.align		4
.L_4:
        /*001c*/ 	.word	index@(_ZN8pygpukit3ops2nn26cross_attention_f32_kernelEPKfS3_S3_Pfiiiif)
        /*0020*/ 	.word	0x00000000


	//----- nvinfo : EIATTR_REGCOUNT
	.align		4
.L_5:
        /*0024*/ 	.byte	0x04, 0x2f
        /*0026*/ 	.short	(.L_7 - .L_6)
	.align		4
.L_6:
        /*0028*/ 	.word	index@(_ZN8pygpukit3ops2nn27cross_attention_bf16_kernelEPK13__nv_bfloat16S4_S4_PS2_iiiif)
        /*002c*/ 	.word	0x00000020


	//----- nvinfo : EIATTR_FRAME_SIZE
	.align		4
.L_7:
        /*0030*/ 	.byte	0x04, 0x11
        /*0032*/ 	.short	(.L_9 - .L_8)
	.align		4
.L_8:
        /*0034*/ 	.word	index@($__internal_1_$__cuda_sm20_rcp_rn_f32_slowpath)
        /*0038*/ 	.word	0x00000000


	//----- nvinfo : EIATTR_FRAME_SIZE
	.align		4
.L_9:
        /*003c*/ 	.byte	0x04, 0x11
        /*003e*/ 	.short	(.L_11 - .L_10)
	.align		4
.L_10:
        /*0040*/ 	.word	index@(_ZN8pygpukit3ops2nn27cross_attention_bf16_kernelEPK13__nv_bfloat16S4_S4_PS2_iiiif)
        /*0044*/ 	.word	0x00000000


	//----- nvinfo : EIATTR_REGCOUNT
	.align		4
.L_11:
        /*0048*/ 	.byte	0x04, 0x2f
        /*004a*/ 	.short	(.L_13 - .L_12)
	.align		4
.L_12:
        /*004c*/ 	.word	index@(_ZN8pygpukit3ops2nn26cross_attention_f16_kernelEPK6__halfS4_S4_PS2_iiiif)
        /*0050*/ 	.word	0x00000020


	//----- nvinfo : EIATTR_FRAME_SIZE
	.align		4
.L_13:
        /*0054*/ 	.byte	0x04, 0x11
        /*0056*/ 	.short	(.L_15 - .L_14)
	.align		4
.L_14:
        /*0058*/ 	.word	index@($__internal_0_$__cuda_sm20_rcp_rn_f32_slowpath)
        /*005c*/ 	.word	0x00000000


	//----- nvinfo : EIATTR_FRAME_SIZE
	.align		4
.L_15:
        /*0060*/ 	.byte	0x04, 0x11
        /*0062*/ 	.short	(.L_17 - .L_16)
	.align		4
.L_16:
        /*0064*/ 	.word	index@(_ZN8pygpukit3ops2nn26cross_attention_f16_kernelEPK6__halfS4_S4_PS2_iiiif)
        /*0068*/ 	.word	0x00000000


	//----- nvinfo : EIATTR_MIN_STACK_SIZE
	.align		4
.L_17:
        /*006c*/ 	.byte	0x04, 0x12
        /*006e*/ 	.short	(.L_19 - .L_18)
	.align		4
.L_18:
        /*0070*/ 	.word	index@(_ZN8pygpukit3ops2nn26cross_attention_f16_kernelEPK6__halfS4_S4_PS2_iiiif)
        /*0074*/ 	.word	0x00000000


	//----- nvinfo : EIATTR_MIN_STACK_SIZE
	.align		4
.L_19:
        /*0078*/ 	.byte	0x04, 0x12
        /*007a*/ 	.short	(.L_21 - .L_20)
	.align		4
.L_20:
        /*007c*/ 	.word	index@(_ZN8pygpukit3ops2nn27cross_attention_bf16_kernelEPK13__nv_bfloat16S4_S4_PS2_iiiif)
        /*0080*/ 	.word	0x00000000


	//----- nvinfo : EIATTR_MIN_STACK_SIZE
	.align		4
.L_21:
        /*0084*/ 	.byte	0x04, 0x12
        /*0086*/ 	.short	(.L_23 - .L_22)
	.align		4
.L_22:
        /*0088*/ 	.word	index@(_ZN8pygpukit3ops2nn26cross_attention_f32_kernelEPKfS3_S3_Pfiiiif)
        /*008c*/ 	.word	0x00000000
.L_23:


//--------------------- .nv.compat                --------------------------
	.section	.nv.compat,"",@"SHT_CUDA_COMPAT_INFO"
	.align	4
        /*0000*/ 	.byte	0x02, 0x09, 0x00, 0x00, 0x02, 0x02, 0x01, 0x00, 0x02, 0x05, 0x05, 0x00, 0x03, 0x07, 0x01, 0x01
        /*0010*/ 	.byte	0x02, 0x03, 0x00, 0x00, 0x02, 0x06, 0x01, 0x00, 0x04, 0x0b, 0x08, 0x00, 0x09, 0x00, 0x00, 0x00
        /*0020*/ 	.byte	0x00, 0x00, 0x00, 0x00


//--------------------- .nv.info._ZN8pygpukit3ops2nn26cross_attention_f16_kernelEPK6__halfS4_S4_PS2_iiiif --------------------------
	.section	.nv.info._ZN8pygpukit3ops2nn26cross_attention_f16_kernelEPK6__halfS4_S4_PS2_iiiif,"",@"SHT_CUDA_INFO"
	.sectionflags	@""
	.align	4


	//----- nvinfo : EIATTR_CUDA_API_VERSION
	.align		4
        /*0000*/ 	.byte	0x04, 0x37
        /*0002*/ 	.short	(.L_25 - .L_24)
.L_24:
        /*0004*/ 	.word	0x00000082


	//----- nvinfo : EIATTR_KPARAM_INFO
	.align		4
.L_25:
        /*0008*/ 	.byte	0x04, 0x17
        /*000a*/ 	.short	(.L_27 - .L_26)
.L_26:
        /*000c*/ 	.word	0x00000000
        /*0010*/ 	.short	0x0008
        /*0012*/ 	.short	0x0030
        /*0014*/ 	.byte	0x00, 0xf0, 0x11, 0x00


	//----- nvinfo : EIATTR_KPARAM_INFO
	.align		4
.L_27:
        /*0018*/ 	.byte	0x04, 0x17
        /*001a*/ 	.short	(.L_29 - .L_28)
.L_28:
        /*001c*/ 	.word	0x00000000
        /*0020*/ 	.short	0x0007
        /*0022*/ 	.short	0x002c
        /*0024*/ 	.byte	0x00, 0xf0, 0x11, 0x00


	//----- nvinfo : EIATTR_KPARAM_INFO
	.align		4
.L_29:
        /*0028*/ 	.byte	0x04, 0x17
        /*002a*/ 	.short	(.L_31 - .L_30)
.L_30:
        /*002c*/ 	.word	0x00000000
        /*0030*/ 	.short	0x0006
        /*0032*/ 	.short	0x0028
        /*0034*/ 	.byte	0x00, 0xf0, 0x11, 0x00


	//----- nvinfo : EIATTR_KPARAM_INFO
	.align		4
.L_31:
        /*0038*/ 	.byte	0x04, 0x17
        /*003a*/ 	.short	(.L_33 - .L_32)
.L_32:
        /*003c*/ 	.word	0x00000000
        /*0040*/ 	.short	0x0005
        /*0042*/ 	.short	0x0024
        /*0044*/ 	.byte	0x00, 0xf0, 0x11, 0x00


	//----- nvinfo : EIATTR_KPARAM_INFO
	.align		4
.L_33:
        /*0048*/ 	.byte	0x04, 0x17
        /*004a*/ 	.short	(.L_35 - .L_34)
.L_34:
        /*004c*/ 	.word	0x00000000
        /*0050*/ 	.short	0x0004
        /*0052*/ 	.short	0x0020
        /*0054*/ 	.byte	0x00, 0xf0, 0x11, 0x00


	//----- nvinfo : EIATTR_KPARAM_INFO
	.align		4
.L_35:
        /*0058*/ 	.byte	0x04, 0x17
        /*005a*/ 	.short	(.L_37 - .L_36)
.L_36:
        /*005c*/ 	.word	0x00000000
        /*0060*/ 	.short	0x0003
        /*0062*/ 	.short	0x0018
        /*0064*/ 	.byte	0x00, 0xf5, 0x21, 0x00


	//----- nvinfo : EIATTR_KPARAM_INFO
	.align		4
.L_37:
        /*0068*/ 	.byte	0x04, 0x17
        /*006a*/ 	.short	(.L_39 - .L_38)
.L_38:
        /*006c*/ 	.word	0x00000000
        /*0070*/ 	.short	0x0002
        /*0072*/ 	.short	0x0010
        /*0074*/ 	.byte	0x00, 0xf5, 0x21, 0x00


	//----- nvinfo : EIATTR_KPARAM_INFO
	.align		4
.L_39:
        /*0078*/ 	.byte	0x04, 0x17
        /*007a*/ 	.short	(.L_41 - .L_40)
.L_40:
        /*007c*/ 	.word	0x00000000
        /*0080*/ 	.short	0x0001
        /*0082*/ 	.short	0x0008
        /*0084*/ 	.byte	0x00, 0xf5, 0x21, 0x00


	//----- nvinfo : EIATTR_KPARAM_INFO
	.align		4
.L_41:
        /*0088*/ 	.byte	0x04, 0x17
        /*008a*/ 	.short	(.L_43 - .L_42)
.L_42:
        /*008c*/ 	.word	0x00000000
        /*0090*/ 	.short	0x0000
        /*0092*/ 	.short	0x0000
        /*0094*/ 	.byte	0x00, 0xf5, 0x21, 0x00


	//----- nvinfo : EIATTR_SPARSE_MMA_MASK
	.align		4
.L_43:
        /*0098*/ 	.byte	0x03, 0x50
        /*009a*/ 	.short	0x0000


	//----- nvinfo : EIATTR_MAXREG_COUNT
	.align		4
        /*009c*/ 	.byte	0x03, 0x1b
        /*009e*/ 	.short	0x00ff


	//----- nvinfo : EIATTR_NUM_BARRIERS
	.align		4
        /*00a0*/ 	.byte	0x02, 0x4c
        /*00a2*/ 	.byte	0x01
	.zero		1


	//----- nvinfo : EIATTR_MERCURY_ISA_VERSION
	.align		4
        /*00a4*/ 	.byte	0x03, 0x5f
        /*00a6*/ 	.short	0x0101


	//----- nvinfo : EIATTR_COOP_GROUP_MASK_REGIDS
	.align		4
        /*00a8*/ 	.byte	0x04, 0x29
        /*00aa*/ 	.short	(.L_45 - .L_44)


	//   ....[0]....
.L_44:
        /*00ac*/ 	.word	0xffffffff


	//   ....[1]....
        /*00b0*/ 	.word	0xffffffff


	//   ....[2]....
        /*00b4*/ 	.word	0xffffffff


	//   ....[3]....
        /*00b8*/ 	.word	0xffffffff


	//   ....[4]....
        /*00bc*/ 	.word	0xffffffff


	//   ....[5]....
        /*00c0*/ 	.word	0xffffffff


	//   ....[6]....
        /*00c4*/ 	.word	0xffffffff


	//   ....[7]....
        /*00c8*/ 	.word	0xffffffff


	//   ....[8]....
        /*00cc*/ 	.word	0xffffffff


	//   ....[9]....
        /*00d0*/ 	.word	0xffffffff


	//   ....[10]....
        /*00d4*/ 	.word	0xffffffff


	//   ....[11]....
        /*00d8*/ 	.word	0xffffffff


	//   ....[12]....
        /*00dc*/ 	.word	0xffffffff


	//   ....[13]....
        /*00e0*/ 	.word	0xffffffff


	//   ....[14]....
        /*00e4*/ 	.word	0xffffffff


	//   ....[15]....
        /*00e8*/ 	.word	0xffffffff


	//   ....[16]....
        /*00ec*/ 	.word	0xffffffff


	//   ....[17]....
        /*00f0*/ 	.word	0xffffffff


	//   ....[18]....
        /*00f4*/ 	.word	0xffffffff


	//   ....[19]....
        /*00f8*/ 	.word	0xffffffff


	//   ....[20]....
        /*00fc*/ 	.word	0x0500000d


	//   ....[21]....
        /*0100*/ 	.word	0x0500000d


	//   ....[22]....
        /*0104*/ 	.word	0x0500000d


	//   ....[23]....
        /*0108*/ 	.word	0x0500000d


	//   ....[24]....
        /*010c*/ 	.word	0x0500000d


	//   ....[25]....
        /*0110*/ 	.word	0x0500000d


	//   ....[26]....
        /*0114*/ 	.word	0x0500000d


	//   ....[27]....
        /*0118*/ 	.word	0x0500000d


	//   ....[28]....
        /*011c*/ 	.word	0x0500000d


	//   ....[29]....
        /*0120*/ 	.word	0x0500000d


	//----- nvinfo : EIATTR_COOP_GROUP_INSTR_OFFSETS
	.align		4
.L_45:
        /*0124*/ 	.byte	0x04, 0x28
        /*0126*/ 	.short	(.L_47 - .L_46)


	//   ....[0]....
.L_46:
        /*0128*/ 	.word	0x00000d30


	//   ....[1]....
        /*012c*/ 	.word	0x00000d70


	//   ....[2]....
        /*0130*/ 	.word	0x00000da0


	//   ....[3]....
        /*0134*/ 	.word	0x00000de0


	//   ....[4]....
        /*0138*/ 	.word	0x00000e20


	//   ....[5]....
        /*013c*/ 	.word	0x00000f40


	//   ....[6]....
        /*0140*/ 	.word	0x00000f60


	//   ....[7]....
        /*0144*/ 	.word	0x00000f80


	//   ....[8]....
        /*0148*/ 	.word	0x00000fa0


	//   ....[9]....
        /*014c*/ 	.word	0x00000fc0


	//   ....[10]....
        /*0150*/ 	.word	0x00001260


	//   ....[11]....
        /*0154*/ 	.word	0x000012b0


	//   ....[12]....
        /*0158*/ 	.word	0x000012f0


	//   ....[13]....
        /*015c*/ 	.word	0x00001320


	//   ....[14]....
        /*0160*/ 	.word	0x00001340


	//   ....[15]....
        /*0164*/ 	.word	0x00001470


	//   ....[16]....
        /*0168*/ 	.word	0x00001490


	//   ....[17]....
        /*016c*/ 	.word	0x000014b0


	//   ....[18]....
        /*0170*/ 	.word	0x000014d0


	//   ....[19]....
        /*0174*/ 	.word	0x000014f0


	//   ....[20]....
        /*0178*/ 	.word	0x00002640


	//   ....[21]....
        /*017c*/ 	.word	0x000026b0


	//   ....[22]....
        /*0180*/ 	.word	0x00002720


	//   ....[23]....
        /*0184*/ 	.word	0x00002790


	//   ....[24]....
        /*0188*/ 	.word	0x00002800


	//   ....[25]....
        /*018c*/ 	.word	0x00002880


	//   ....[26]....
        /*0190*/ 	.word	0x000028f0


	//   ....[27]....
        /*0194*/ 	.word	0x00002960


	//   ....[28]....
        /*0198*/ 	.word	0x000029d0


	//   ....[29]....
        /*019c*/ 	.word	0x00002a40


	//----- nvinfo : EIATTR_VRC_CTA_INIT_COUNT
	.align		4
.L_47:
        /*01a0*/ 	.byte	0x02, 0x4a
	.zero		1
	.zero		1


	//----- nvinfo : EIATTR_EXIT_INSTR_OFFSETS
	.align		4
        /*01a4*/ 	.byte	0x04, 0x1c
        /*01a6*/ 	.short	(.L_49 - .L_48)


	//   ....[0]....
.L_48:
        /*01a8*/ 	.word	0x00000060


	//   ....[1]....
        /*01ac*/ 	.word	0x000017b0


	//   ....[2]....
        /*01b0*/ 	.word	0x00001890


	//   ....[3]....
        /*01b4*/ 	.word	0x000025e0


	//----- nvinfo : EIATTR_CRS_STACK_SIZE
	.align		4
.L_49:
        /*01b8*/ 	.byte	0x04, 0x1e
        /*01ba*/ 	.short	(.L_51 - .L_50)
.L_50:
        /*01bc*/ 	.word	0x00000000


	//----- nvinfo : EIATTR_CBANK_PARAM_SIZE
	.align		4
.L_51:
        /*01c0*/ 	.byte	0x03, 0x19
        /*01c2*/ 	.short	0x0034


	//----- nvinfo : EIATTR_PARAM_CBANK
	.align		4
        /*01c4*/ 	.byte	0x04, 0x0a
        /*01c6*/ 	.short	(.L_53 - .L_52)
	.align		4
.L_52:
        /*01c8*/ 	.word	index@(.nv.constant0._ZN8pygpukit3ops2nn26cross_attention_f16_kernelEPK6__halfS4_S4_PS2_iiiif)
        /*01cc*/ 	.short	0x0380
        /*01ce*/ 	.short	0x0034


	//----- nvinfo : EIATTR_SW_WAR
	.align		4
.L_53:
        /*01d0*/ 	.byte	0x04, 0x36
        /*01d2*/ 	.short	(.L_55 - .L_54)
.L_54:
        /*01d4*/ 	.word	0x00000008
.L_55:


//--------------------- .nv.info._ZN8pygpukit3ops2nn27cross_attention_bf16_kernelEPK13__nv_bfloat16S4_S4_PS2_iiiif --------------------------
	.section	.nv.info._ZN8pygpukit3ops2nn27cross_attention_bf16_kernelEPK13__nv_bfloat16S4_S4_PS2_iiiif,"",@"SHT_CUDA_INFO"
	.sectionflags	@""
	.align	4


	//----- nvinfo : EIATTR_CUDA_API_VERSION
	.align		4
        /*0000*/ 	.byte	0x04, 0x37
        /*0002*/ 	.short	(.L_57 - .L_56)
.L_56:
        /*0004*/ 	.word	0x00000082


	//----- nvinfo : EIATTR_KPARAM_INFO
	.align		4
.L_57:
        /*0008*/ 	.byte	0x04, 0x17
        /*000a*/ 	.short	(.L_59 - .L_58)
.L_58:
        /*000c*/ 	.word	0x00000000
        /*0010*/ 	.short	0x0008
        /*0012*/ 	.short	0x0030
        /*0014*/ 	.byte	0x00, 0xf0, 0x11, 0x00


	//----- nvinfo : EIATTR_KPARAM_INFO
	.align		4
.L_59:
        /*0018*/ 	.byte	0x04, 0x17
        /*001a*/ 	.short	(.L_61 - .L_60)
.L_60:
        /*001c*/ 	.word	0x00000000
        /*0020*/ 	.short	0x0007
        /*0022*/ 	.short	0x002c
        /*0024*/ 	.byte	0x00, 0xf0, 0x11, 0x00


	//----- nvinfo : EIATTR_KPARAM_INFO
	.align		4
.L_61:
        /*0028*/ 	.byte	0x04, 0x17
        /*002a*/ 	.short	(.L_63 - .L_62)
.L_62:
        /*002c*/ 	.word	0x00000000
        /*0030*/ 	.short	0x0006
        /*0032*/ 	.short	0x0028
        /*0034*/ 	.byte	0x00, 0xf0, 0x11, 0x00


	//----- nvinfo : EIATTR_KPARAM_INFO
	.align		4
.L_63:
        /*0038*/ 	.byte	0x04, 0x17
        /*003a*/ 	.short	(.L_65 - .L_64)
.L_64:
        /*003c*/ 	.word	0x00000000
        /*0040*/ 	.short	0x0005
        /*0042*/ 	.short	0x0024
        /*0044*/ 	.byte	0x00, 0xf0, 0x11, 0x00


	//----- nvinfo : EIATTR_KPARAM_INFO
	.align		4
.L_65:
        /*0048*/ 	.byte	0x04, 0x17
        /*004a*/ 	.short	(.L_67 - .L_66)
.L_66:
        /*004c*/ 	.word	0x00000000
        /*0050*/ 	.short	0x0004
        /*0052*/ 	.short	0x0020
        /*0054*/ 	.byte	0x00, 0xf0, 0x11, 0x00


	//----- nvinfo : EIATTR_KPARAM_INFO
	.align		4
.L_67:
        /*0058*/ 	.byte	0x04, 0x17
        /*005a*/ 	.short	(.L_69 - .L_68)
.L_68:
        /*005c*/ 	.word	0x00000000
        /*0060*/ 	.short	0x0003
        /*0062*/ 	.short	0x0018
        /*0064*/ 	.byte	0x00, 0xf5, 0x21, 0x00


	//----- nvinfo : EIATTR_KPARAM_INFO
	.align		4
.L_69:
        /*0068*/ 	.byte	0x04, 0x17
        /*006a*/ 	.short	(.L_71 - .L_70)
.L_70:
        /*006c*/ 	.word	0x00000000
        /*0070*/ 	.short	0x0002
        /*0072*/ 	.short	0x0010
        /*0074*/ 	.byte	0x00, 0xf5, 0x21, 0x00


	//----- nvinfo : EIATTR_KPARAM_INFO
	.align		4
.L_71:
        /*0078*/ 	.byte	0x04, 0x17
        /*007a*/ 	.short	(.L_73 - .L_72)
.L_72:
        /*007c*/ 	.word	0x00000000
        /*0080*/ 	.short	0x0001
        /*0082*/ 	.short	0x0008
        /*0084*/ 	.byte	0x00, 0xf5, 0x21, 0x00


	//----- nvinfo : EIATTR_KPARAM_INFO
	.align		4
.L_73:
        /*0088*/ 	.byte	0x04, 0x17
        /*008a*/ 	.short	(.L_75 - .L_74)
.L_74:
        /*008c*/ 	.word	0x00000000
        /*0090*/ 	.short	0x0000
        /*0092*/ 	.short	0x0000
        /*0094*/ 	.byte	0x00, 0xf5, 0x21, 0x00


	//----- nvinfo : EIATTR_SPARSE_MMA_MASK
	.align		4
.L_75:
        /*0098*/ 	.byte	0x03, 0x50
        /*009a*/ 	.short	0x0000


	//----- nvinfo : EIATTR_MAXREG_COUNT
	.align		4
        /*009c*/ 	.byte	0x03, 0x1b
        /*009e*/ 	.short	0x00ff


	//----- nvinfo : EIATTR_NUM_BARRIERS
	.align		4
        /*00a0*/ 	.byte	0x02, 0x4c
        /*00a2*/ 	.byte	0x01
	.zero		1


	//----- nvinfo : EIATTR_MERCURY_ISA_VERSION
	.align		4
        /*00a4*/ 	.byte	0x03, 0x5f
        /*00a6*/ 	.short	0x0101


	//----- nvinfo : EIATTR_COOP_GROUP_MASK_REGIDS
	.align		4
        /*00a8*/ 	.byte	0x04, 0x29
        /*00aa*/ 	.short	(.L_77 - .L_76)


	//   ....[0]....
.L_76:
        /*00ac*/ 	.word	0xffffffff


	//   ....[1]....
        /*00b0*/ 	.word	0xffffffff


	//   ....[2]....
        /*00b4*/ 	.word	0xffffffff


	//   ....[3]....
        /*00b8*/ 	.word	0xffffffff


	//   ....[4]....
        /*00bc*/ 	.word	0xffffffff


	//   ....[5]....
        /*00c0*/ 	.word	0xffffffff


	//   ....[6]....
        /*00c4*/ 	.word	0xffffffff


	//   ....[7]....
        /*00c8*/ 	.word	0xffffffff


	//   ....[8]....
        /*00cc*/ 	.word	0xffffffff


	//   ....[9]....
        /*00d0*/ 	.word	0xffffffff


	//   ....[10]....
        /*00d4*/ 	.word	0xffffffff


	//   ....[11]....
        /*00d8*/ 	.word	0xffffffff


	//   ....[12]....
        /*00dc*/ 	.word	0xffffffff


	//   ....[13]....
        /*00e0*/ 	.word	0xffffffff


	//   ....[14]....
        /*00e4*/ 	.word	0xffffffff


	//   ....[15]....
        /*00e8*/ 	.word	0xffffffff


	//   ....[16]....
        /*00ec*/ 	.word	0xffffffff


	//   ....[17]....
        /*00f0*/ 	.word	0xffffffff


	//   ....[18]....
        /*00f4*/ 	.word	0xffffffff


	//   ....[19]....
        /*00f8*/ 	.word	0xffffffff


	//   ....[20]....
        /*00fc*/ 	.word	0x0500000d


	//   ....[21]....
        /*0100*/ 	.word	0x0500000d


	//   ....[22]....
        /*0104*/ 	.word	0x0500000d


	//   ....[23]....
        /*0108*/ 	.word	0x0500000d


	//   ....[24]....
        /*010c*/ 	.word	0x0500000d


	//   ....[25]....
        /*0110*/ 	.word	0x0500000d


	//   ....[26]....
        /*0114*/ 	.word	0x0500000d


	//   ....[27]....
        /*0118*/ 	.word	0x0500000d


	//   ....[28]....
        /*011c*/ 	.word	0x0500000d


	//   ....[29]....
        /*0120*/ 	.word	0x0500000d


	//----- nvinfo : EIATTR_COOP_GROUP_INSTR_OFFSETS
	.align		4
.L_77:
        /*0124*/ 	.byte	0x04, 0x28
        /*0126*/ 	.short	(.L_79 - .L_78)


	//   ....[0]....
.L_78:
        /*0128*/ 	.word	0x00000d30


	//   ....[1]....
        /*012c*/ 	.word	0x00000d70


	//   ....[2]....
        /*0130*/ 	.word	0x00000da0


	//   ....[3]....
        /*0134*/ 	.word	0x00000de0


	//   ....[4]....
        /*0138*/ 	.word	0x00000e20


	//   ....[5]....
        /*013c*/ 	.word	0x00000f40


	//   ....[6]....
        /*0140*/ 	.word	0x00000f60


	//   ....[7]....
        /*0144*/ 	.word	0x00000f80


	//   ....[8]....
        /*0148*/ 	.word	0x00000fa0


	//   ....[9]....
        /*014c*/ 	.word	0x00000fc0


	//   ....[10]....
        /*0150*/ 	.word	0x00001260


	//   ....[11]....
        /*0154*/ 	.word	0x000012b0


	//   ....[12]....
        /*0158*/ 	.word	0x000012f0


	//   ....[13]....
        /*015c*/ 	.word	0x00001320


	//   ....[14]....
        /*0160*/ 	.word	0x00001340


	//   ....[15]....
        /*0164*/ 	.word	0x00001470


	//   ....[16]....
        /*0168*/ 	.word	0x00001490


	//   ....[17]....
        /*016c*/ 	.word	0x000014b0


	//   ....[18]....
        /*0170*/ 	.word	0x000014d0


	//   ....[19]....
        /*0174*/ 	.word	0x000014f0


	//   ....[20]....
        /*0178*/ 	.word	0x00002640


	//   ....[21]....
        /*017c*/ 	.word	0x000026b0


	//   ....[22]....
        /*0180*/ 	.word	0x00002720


	//   ....[23]....
        /*0184*/ 	.word	0x00002790


	//   ....[24]....
        /*0188*/ 	.word	0x00002800


	//   ....[25]....
        /*018c*/ 	.word	0x00002880


	//   ....[26]....
        /*0190*/ 	.word	0x000028f0


	//   ....[27]....
        /*0194*/ 	.word	0x00002960


	//   ....[28]....
        /*0198*/ 	.word	0x000029d0


	//   ....[29]....
        /*019c*/ 	.word	0x00002a40


	//----- nvinfo : EIATTR_VRC_CTA_INIT_COUNT
	.align		4
.L_79:
        /*01a0*/ 	.byte	0x02, 0x4a
	.zero		1
	.zero		1


	//----- nvinfo : EIATTR_EXIT_INSTR_OFFSETS
	.align		4
        /*01a4*/ 	.byte	0x04, 0x1c
        /*01a6*/ 	.short	(.L_81 - .L_80)


	//   ....[0]....
.L_80:
        /*01a8*/ 	.word	0x00000060


	//   ....[1]....
        /*01ac*/ 	.word	0x000017b0


	//   ....[2]....
        /*01b0*/ 	.word	0x00001890


	//   ....[3]....
        /*01b4*/ 	.word	0x000025e0


	//----- nvinfo : EIATTR_CRS_STACK_SIZE
	.align		4
.L_81:
        /*01b8*/ 	.byte	0x04, 0x1e
        /*01ba*/ 	.short	(.L_83 - .L_82)
.L_82:
        /*01bc*/ 	.word	0x00000000


	//----- nvinfo : EIATTR_CBANK_PARAM_SIZE
	.align		4
.L_83:
        /*01c0*/ 	.byte	0x03, 0x19
        /*01c2*/ 	.short	0x0034


	//----- nvinfo : EIATTR_PARAM_CBANK
	.align		4
        /*01c4*/ 	.byte	0x04, 0x0a
        /*01c6*/ 	.short	(.L_85 - .L_84)
	.align		4
.L_84:
        /*01c8*/ 	.word	index@(.nv.constant0._ZN8pygpukit3ops2nn27cross_attention_bf16_kernelEPK13__nv_bfloat16S4_S4_PS2_iiiif)
        /*01cc*/ 	.short	0x0380
        /*01ce*/ 	.short	0x0034


	//----- nvinfo : EIATTR_SW_WAR
	.align		4
.L_85:
        /*01d0*/ 	.byte	0x04, 0x36
        /*01d2*/ 	.short	(.L_87 - .L_86)
.L_86:
        /*01d4*/ 	.word	0x00000008
.L_87:


//--------------------- .nv.info._ZN8pygpukit3ops2nn26cross_attention_f32_kernelEPKfS3_S3_Pfiiiif --------------------------
	.section	.nv.info._ZN8pygpukit3ops2nn26cross_attention_f32_kernelEPKfS3_S3_Pfiiiif,"",@"SHT_CUDA_INFO"
	.sectionflags	@""
	.align	4


	//----- nvinfo : EIATTR_CUDA_API_VERSION
	.align		4
        /*0000*/ 	.byte	0x04, 0x37
        /*0002*/ 	.short	(.L_89 - .L_88)
.L_88:
        /*0004*/ 	.word	0x00000082


	//----- nvinfo : EIATTR_KPARAM_INFO
	.align		4
.L_89:
        /*0008*/ 	.byte	0x04, 0x17
        /*000a*/ 	.short	(.L_91 - .L_90)
.L_90:
        /*000c*/ 	.word	0x00000000
        /*0010*/ 	.short	0x0008
        /*0012*/ 	.short	0x0030
        /*0014*/ 	.byte	0x00, 0xf0, 0x11, 0x00


	//----- nvinfo : EIATTR_KPARAM_INFO
	.align		4
.L_91:
        /*0018*/ 	.byte	0x04, 0x17
        /*001a*/ 	.short	(.L_93 - .L_92)
.L_92:
        /*001c*/ 	.word	0x00000000
        /*0020*/ 	.short	0x0007
        /*0022*/ 	.short	0x002c
        /*0024*/ 	.byte	0x00, 0xf0, 0x11, 0x00


	//----- nvinfo : EIATTR_KPARAM_INFO
	.align		4
.L_93:
        /*0028*/ 	.byte	0x04, 0x17
        /*002a*/ 	.short	(.L_95 - .L_94)
.L_94:
        /*002c*/ 	.word	0x00000000
        /*0030*/ 	.short	0x0006
        /*0032*/ 	.short	0x0028
        /*0034*/ 	.byte	0x00, 0xf0, 0x11, 0x00


	//----- nvinfo : EIATTR_KPARAM_INFO
	.align		4
.L_95:
        /*0038*/ 	.byte	0x04, 0x17
        /*003a*/ 	.short	(.L_97 - .L_96)
.L_96:
        /*003c*/ 	.word	0x00000000
        /*0040*/ 	.short	0x0005
        /*0042*/ 	.short	0x0024
        /*0044*/ 	.byte	0x00, 0xf0, 0x11, 0x00


	//----- nvinfo : EIATTR_KPARAM_INFO
	.align		4
.L_97:
        /*0048*/ 	.byte	0x04, 0x17
        /*004a*/ 	.short	(.L_99 - .L_98)
.L_98:
        /*004c*/ 	.word	0x00000000
        /*0050*/ 	.short	0x0004
        /*0052*/ 	.short	0x0020
        /*0054*/ 	.byte	0x00, 0xf0, 0x11, 0x00


	//----- nvinfo : EIATTR_KPARAM_INFO
	.align		4
.L_99:
        /*0058*/ 	.byte	0x04, 0x17
        /*005a*/ 	.short	(.L_101 - .L_100)
.L_100:
        /*005c*/ 	.word	0x00000000
        /*0060*/ 	.short	0x0003
        /*0062*/ 	.short	0x0018
        /*0064*/ 	.byte	0x00, 0xf5, 0x21, 0x00


	//----- nvinfo : EIATTR_KPARAM_INFO
	.align		4
.L_101:
        /*0068*/ 	.byte	0x04, 0x17
        /*006a*/ 	.short	(.L_103 - .L_102)
.L_102:
        /*006c*/ 	.word	0x00000000
        /*0070*/ 	.short	0x0002
        /*0072*/ 	.short	0x0010
        /*0074*/ 	.byte	0x00, 0xf5, 0x21, 0x00


	//----- nvinfo : EIATTR_KPARAM_INFO
	.align		4
.L_103:
        /*0078*/ 	.byte	0x04, 0x17
        /*007a*/ 	.short	(.L_105 - .L_104)
.L_104:
        /*007c*/ 	.word	0x00000000
        /*0080*/ 	.short	0x0001
        /*0082*/ 	.short	0x0008
        /*0084*/ 	.byte	0x00, 0xf5, 0x21, 0x00


	//----- nvinfo : EIATTR_KPARAM_INFO
	.align		4
.L_105:
        /*0088*/ 	.byte	0x04, 0x17
        /*008a*/ 	.short	(.L_107 - .L_106)
.L_106:
        /*008c*/ 	.word	0x00000000
        /*0090*/ 	.short	0x0000
        /*0092*/ 	.short	0x0000
        /*0094*/ 	.byte	0x00, 0xf5, 0x21, 0x00


	//----- nvinfo : EIATTR_SPARSE_MMA_MASK
	.align		4
.L_107:
        /*0098*/ 	.byte	0x03, 0x50
        /*009a*/ 	.short	0x0000


	//----- nvinfo : EIATTR_MAXREG_COUNT
	.align		4
        /*009c*/ 	.byte	0x03, 0x1b
        /*009e*/ 	.short	0x00ff


	//----- nvinfo : EIATTR_NUM_BARRIERS
	.align		4
        /*00a0*/ 	.byte	0x02, 0x4c
        /*00a2*/ 	.byte	0x01
	.zero		1


	//----- nvinfo : EIATTR_MERCURY_ISA_VERSION
	.align		4
        /*00a4*/ 	.byte	0x03, 0x5f
        /*00a6*/ 	.short	0x0101


	//----- nvinfo : EIATTR_COOP_GROUP_MASK_REGIDS
	.align		4
        /*00a8*/ 	.byte	0x04, 0x29
        /*00aa*/ 	.short	(.L_109 - .L_108)


	//   ....[0]....
.L_108:
        /*00ac*/ 	.word	0xffffffff


	//   ....[1]....
        /*00b0*/ 	.word	0xffffffff


	//   ....[2]....
        /*00b4*/ 	.word	0xffffffff


	//   ....[3]....
        /*00b8*/ 	.word	0xffffffff


	//   ....[4]....
        /*00bc*/ 	.word	0xffffffff


	//   ....[5]....
        /*00c0*/ 	.word	0xffffffff


	//   ....[6]....
        /*00c4*/ 	.word	0xffffffff


	//   ....[7]....
        /*00c8*/ 	.word	0xffffffff


	//   ....[8]....
        /*00cc*/ 	.word	0xffffffff


	//   ....[9]....
        /*00d0*/ 	.word	0xffffffff


	//   ....[10]....
        /*00d4*/ 	.word	0xffffffff


	//   ....[11]....
        /*00d8*/ 	.word	0xffffffff


	//   ....[12]....
        /*00dc*/ 	.word	0xffffffff


	//   ....[13]....
        /*00e0*/ 	.word	0xffffffff


	//   ....[14]....
        /*00e4*/ 	.word	0xffffffff


	//   ....[15]....
        /*00e8*/ 	.word	0xffffffff


	//   ....[16]....
        /*00ec*/ 	.word	0xffffffff


	//   ....[17]....
        /*00f0*/ 	.word	0xffffffff


	//   ....[18]....
        /*00f4*/ 	.word	0xffffffff


	//   ....[19]....
        /*00f8*/ 	.word	0xffffffff


	//   ....[20]....
        /*00fc*/ 	.word	0x0500000d


	//   ....[21]....
        /*0100*/ 	.word	0x0500000d


	//   ....[22]....
        /*0104*/ 	.word	0x0500000d


	//   ....[23]....
        /*0108*/ 	.word	0x0500000d


	//   ....[24]....
        /*010c*/ 	.word	0x0500000d


	//   ....[25]....
        /*0110*/ 	.word	0x0500000d


	//   ....[26]....
        /*0114*/ 	.word	0x0500000d


	//   ....[27]....
        /*0118*/ 	.word	0x0500000d


	//   ....[28]....
        /*011c*/ 	.word	0x0500000d


	//   ....[29]....
        /*0120*/ 	.word	0x0500000d


	//----- nvinfo : EIATTR_COOP_GROUP_INSTR_OFFSETS
	.align		4
.L_109:
        /*0124*/ 	.byte	0x04, 0x28
        /*0126*/ 	.short	(.L_111 - .L_110)


	//   ....[0]....
.L_110:
        /*0128*/ 	.word	0x00000b20


	//   ....[1]....
        /*012c*/ 	.word	0x00000b60


	//   ....[2]....
        /*0130*/ 	.word	0x00000b90


	//   ....[3]....
        /*0134*/ 	.word	0x00000bd0


	//   ....[4]....
        /*0138*/ 	.word	0x00000c10


	//   ....[5]....
        /*013c*/ 	.word	0x00000d30


	//   ....[6]....
        /*0140*/ 	.word	0x00000d50


	//   ....[7]....
        /*0144*/ 	.word	0x00000d70


	//   ....[8]....
        /*0148*/ 	.word	0x00000d90


	//   ....[9]....
        /*014c*/ 	.word	0x00000db0


	//   ....[10]....
        /*0150*/ 	.word	0x00001050


	//   ....[11]....
        /*0154*/ 	.word	0x000010a0


	//   ....[12]....
        /*0158*/ 	.word	0x000010e0


	//   ....[13]....
        /*015c*/ 	.word	0x00001110


	//   ....[14]....
        /*0160*/ 	.word	0x00001130


	//   ....[15]....
        /*0164*/ 	.word	0x00001260


	//   ....[16]....
        /*0168*/ 	.word	0x00001280


	//   ....[17]....
        /*016c*/ 	.word	0x000012a0


	//   ....[18]....
        /*0170*/ 	.word	0x000012c0


	//   ....[19]....
        /*0174*/ 	.word	0x000012e0


	//   ....[20]....
        /*0178*/ 	.word	0x00002340


	//   ....[21]....
        /*017c*/ 	.word	0x000023b0


	//   ....[22]....
        /*0180*/ 	.word	0x00002420


	//   ....[23]....
        /*0184*/ 	.word	0x00002490


	//   ....[24]....
        /*0188*/ 	.word	0x00002500


	//   ....[25]....
        /*018c*/ 	.word	0x00002580


	//   ....[26]....
        /*0190*/ 	.word	0x000025f0


	//   ....[27]....
        /*0194*/ 	.word	0x00002660


	//   ....[28]....
        /*0198*/ 	.word	0x000026d0


	//   ....[29]....
        /*019c*/ 	.word	0x00002740


	//----- nvinfo : EIATTR_VRC_CTA_INIT_COUNT
	.align		4
.L_111:
        /*01a0*/ 	.byte	0x02, 0x4a
	.zero		1
	.zero		1


	//----- nvinfo : EIATTR_EXIT_INSTR_OFFSETS
	.align		4
        /*01a4*/ 	.byte	0x04, 0x1c
        /*01a6*/ 	.short	(.L_113 - .L_112)


	//   ....[0]....
.L_112:
        /*01a8*/ 	.word	0x00000060


	//   ....[1]....
        /*01ac*/ 	.word	0x000015b0


	//   ....[2]....
        /*01b0*/ 	.word	0x00001690


	//   ....[3]....
        /*01b4*/ 	.word	0x000022e0


	//----- nvinfo : EIATTR_CRS_STACK_SIZE
	.align		4
.L_113:
        /*01b8*/ 	.byte	0x04, 0x1e
        /*01ba*/ 	.short	(.L_115 - .L_114)
.L_114:
        /*01bc*/ 	.word	0x00000000


	//----- nvinfo : EIATTR_CBANK_PARAM_SIZE
	.align		4
.L_115:
        /*01c0*/ 	.byte	0x03, 0x19
        /*01c2*/ 	.short	0x0034


	//----- nvinfo : EIATTR_PARAM_CBANK
	.align		4
        /*01c4*/ 	.byte	0x04, 0x0a
        /*01c6*/ 	.short	(.L_117 - .L_116)
	.align		4
.L_116:
        /*01c8*/ 	.word	index@(.nv.constant0._ZN8pygpukit3ops2nn26cross_attention_f32_kernelEPKfS3_S3_Pfiiiif)
        /*01cc*/ 	.short	0x0380
        /*01ce*/ 	.short	0x0034


	//----- nvinfo : EIATTR_SW_WAR
	.align		4
.L_117:
        /*01d0*/ 	.byte	0x04, 0x36
        /*01d2*/ 	.short	(.L_119 - .L_118)
.L_118:
        /*01d4*/ 	.word	0x00000008
.L_119:


//--------------------- .nv.callgraph             --------------------------
	.section	.nv.callgraph,"",@"SHT_CUDA_CALLGRAPH"
	.align	4
	.sectionentsize	8
	.align		4
        /*0000*/ 	.word	0x00000000
	.align		4
        /*0004*/ 	.word	0xffffffff
	.align		4
        /*0008*/ 	.word	0x00000000
	.align		4
        /*000c*/ 	.word	0xfffffffe
	.align		4
        /*0010*/ 	.word	0x00000000
	.align		4
        /*0014*/ 	.word	0xfffffffd
	.align		4
        /*0018*/ 	.word	0x00000000
	.align		4
        /*001c*/ 	.word	0xfffffffc


//--------------------- .text._ZN8pygpukit3ops2nn26cross_attention_f16_kernelEPK6__halfS4_S4_PS2_iiiif --------------------------
	.section	.text._ZN8pygpukit3ops2nn26cross_attention_f16_kernelEPK6__halfS4_S4_PS2_iiiif,"ax",@progbits
	.align	128
        .global         _ZN8pygpukit3ops2nn26cross_attention_f16_kernelEPK6__halfS4_S4_PS2_iiiif
        .type           _ZN8pygpukit3ops2nn26cross_attention_f16_kernelEPK6__halfS4_S4_PS2_iiiif,@function
        .size           _ZN8pygpukit3ops2nn26cross_attention_f16_kernelEPK6__halfS4_S4_PS2_iiiif,(.L_x_152 - _ZN8pygpukit3ops2nn26cross_attention_f16_kernelEPK6__halfS4_S4_PS2_iiiif)
        .other          _ZN8pygpukit3ops2nn26cross_attention_f16_kernelEPK6__halfS4_S4_PS2_iiiif,@"STO_CUDA_ENTRY STV_DEFAULT"
_ZN8pygpukit3ops2nn26cross_attention_f16_kernelEPK6__halfS4_S4_PS2_iiiif:
.text._ZN8pygpukit3ops2nn26cross_attention_f16_kernelEPK6__halfS4_S4_PS2_iiiif:
[----:B------:R-:W-:Y:S08]  /*0000*/  LDC R1, c[0x0][0x37c] ;  /* 0x0000df00ff017b82 */ /* 0x000ff00000000800 */
[----:B------:R-:W0:Y:S08]  /*0010*/  S2UR UR5, SR_CTAID.Y ;  /* 0x00000000000579c3 */ /* 0x000e300000002600 */
[----:B------:R-:W0:Y:S08]  /*0020*/  LDC.64 R4, c[0x0][0x3a0] ;  /* 0x0000e800ff047b82 */ /* 0x000e300000000a00 */
[----:B------:R-:W1:Y:S01]  /*0030*/  S2UR UR4, SR_CTAID.X ;  /* 0x00000000000479c3 */ /* 0x000e620000002500 */
[----:B0-----:R-:W-:-:S04]  /*0040*/  ISETP.LE.AND P0, PT, R5, UR5, PT ;  /* 0x0000000505007c0c */ /* 0x001fc8000bf03270 */
[----:B-1----:R-:W-:-:S13]  /*0050*/  ISETP.LE.OR P0, PT, R4, UR4, P0 ;  /* 0x0000000404007c0c */ /* 0x002fda0008703670 */
[----:B------:R-:W-:Y:S05]  /*0060*/  @P0 EXIT ;  /* 0x000000000000094d */ /* 0x000fea0003800000 */
[----:B------:R-:W0:Y:S01]  /*0070*/  S2R R3, SR_TID.X ;  /* 0x0000000000037919 */ /* 0x000e220000002100 */
[----:B------:R-:W1:Y:S01]  /*0080*/  LDC.64 R12, c[0x0][0x3a8] ;  /* 0x0000ea00ff0c7b82 */ /* 0x000e620000000a00 */
[----:B------:R-:W-:Y:S01]  /*0090*/  IMAD R0, R5, UR4, RZ ;  /* 0x0000000405007c24 */ /* 0x000fe2000f8e02ff */
[----:B------:R-:W2:Y:S01]  /*00a0*/  LDCU.64 UR6, c[0x0][0x358] ;  /* 0x00006b00ff0677ac */ /* 0x000ea20008000a00 */
[----:B------:R-:W-:Y:S01]  /*00b0*/  BSSY.RECONVERGENT B0, `(.L_x_0) ;  /* 0x00000c7000007945 */ /* 0x000fe20003800200 */
[----:B------:R-:W3:Y:S01]  /*00c0*/  LDCU UR9, c[0x0][0x3ac] ;  /* 0x00007580ff0977ac */ /* 0x000ee20008000800 */
[----:B-1----:R-:W-:Y:S02]  /*00d0*/  IMAD R5, R13, UR5, RZ ;  /* 0x000000050d057c24 */ /* 0x002fe4000f8e02ff */
[----:B------:R-:W-:Y:S02]  /*00e0*/  IMAD R4, R0, R13, RZ ;  /* 0x0000000d00047224 */ /* 0x000fe400078e02ff */
[----:B------:R-:W-:Y:S01]  /*00f0*/  IMAD R2, R12, UR4, RZ ;  /* 0x000000040c027c24 */ /* 0x000fe2000f8e02ff */
[----:B------:R-:W-:-:S02]  /*0100*/  SHF.R.S32.HI R7, RZ, 0x1f, R5 ;  /* 0x0000001fff077819 */ /* 0x000fc40000011405 */
[----:B0-----:R-:W-:Y:S01]  /*0110*/  ISETP.GE.AND P0, PT, R3, R12, PT ;  /* 0x0000000c0300720c */ /* 0x001fe20003f06270 */
[----:B------:R-:W-:Y:S01]  /*0120*/  IMAD R2, R2, R13, RZ ;  /* 0x0000000d02027224 */ /* 0x000fe200078e02ff */
[----:B------:R-:W-:Y:S01]  /*0130*/  IADD3 R0, P1, PT, R4, R5, RZ ;  /* 0x0000000504007210 */ /* 0x000fe20007f3e0ff */
[----:B------:R-:W-:-:S03]  /*0140*/  IMAD.MOV.U32 R5, RZ, RZ, -0x800000 ;  /* 0xff800000ff057424 */ /* 0x000fc600078e00ff */
[----:B------:R-:W-:Y:S02]  /*0150*/  LEA.HI.X.SX32 R4, R4, R7, 0x1, P1 ;  /* 0x0000000704047211 */ /* 0x000fe400008f0eff */
[----:B------:R-:W-:-:S05]  /*0160*/  SHF.R.S32.HI R6, RZ, 0x1f, R2 ;  /* 0x0000001fff067819 */ /* 0x000fca0000011402 */
[----:B--23--:R-:W-:Y:S05]  /*0170*/  @P0 BRA `(.L_x_1) ;  /* 0x0000000800e80947 */ /* 0x00cfea0003800000 */
[----:B------:R-:W0:Y:S01]  /*0180*/  LDC R7, c[0x0][0x360] ;  /* 0x0000d800ff077b82 */ /* 0x000e220000000800 */
[----:B------:R-:W-:-:S13]  /*0190*/  ISETP.GE.AND P0, PT, R13, 0x1, PT ;  /* 0x000000010d00780c */ /* 0x000fda0003f06270 */
[----:B------:R-:W-:Y:S05]  /*01a0*/  @!P0 BRA `(.L_x_2) ;  /* 0x0000000800a08947 */ /* 0x000fea0003800000 */
[C---:B------:R-:W-:Y:S01]  /*01b0*/  LOP3.LUT R8, R13.reuse, 0x7, RZ, 0xc0, !PT ;  /* 0x000000070d087812 */ /* 0x040fe200078ec0ff */
[C---:B------:R-:W-:Y:S01]  /*01c0*/  VIADD R5, R13.reuse, 0xffffffff ;  /* 0xffffffff0d057836 */ /* 0x040fe20000000000 */
[----:B------:R-:W-:Y:S01]  /*01d0*/  BSSY.RECONVERGENT B1, `(.L_x_3) ;  /* 0x00000a4000017945 */ /* 0x000fe20003800200 */
[----:B------:R-:W-:Y:S01]  /*01e0*/  LOP3.LUT R10, R13, 0x7ffffff8, RZ, 0xc0, !PT ;  /* 0x7ffffff80d0a7812 */ /* 0x000fe200078ec0ff */
[----:B------:R-:W-:Y:S02]  /*01f0*/  IMAD.MOV.U32 R11, RZ, RZ, R3 ;  /* 0x000000ffff0b7224 */ /* 0x000fe400078e0003 */
[----:B------:R-:W-:Y:S01]  /*0200*/  VIADD R9, R8, 0xffffffff ;  /* 0xffffffff08097836 */ /* 0x000fe20000000000 */
[----:B------:R-:W-:Y:S01]  /*0210*/  ISETP.GE.U32.AND P0, PT, R5, 0x7, PT ;  /* 0x000000070500780c */ /* 0x000fe20003f06070 */
[----:B------:R-:W-:-:S03]  /*0220*/  IMAD.MOV.U32 R5, RZ, RZ, -0x800000 ;  /* 0xff800000ff057424 */ /* 0x000fc600078e00ff */
[----:B------:R-:W-:Y:S02]  /*0230*/  ISETP.GE.U32.AND P1, PT, R9, 0x3, PT ;  /* 0x000000030900780c */ /* 0x000fe40003f26070 */
[----:B------:R-:W-:-:S11]  /*0240*/  LOP3.LUT R9, R13, 0x3, RZ, 0xc0, !PT ;  /* 0x000000030d097812 */ /* 0x000fd600078ec0ff */
.L_x_9:
[----:B------:R-:W-:Y:S01]  /*0250*/  CS2R R16, SRZ ;  /* 0x0000000000107805 */ /* 0x000fe2000001ff00 */
[----:B------:R-:W-:Y:S06]  /*0260*/  @!P0 BRA `(.L_x_4) ;  /* 0x0000000000e48947 */ /* 0x000fec0003800000 */
[----:B------:R-:W-:Y:S02]  /*0270*/  HFMA2 R19, -RZ, RZ, 0, 0 ;  /* 0x00000000ff137431 */ /* 0x000fe400000001ff */
[----:B------:R-:W-:-:S07]  /*0280*/  IMAD.MOV.U32 R17, RZ, RZ, RZ ;  /* 0x000000ffff117224 */ /* 0x000fce00078e00ff */
.L_x_5:
[----:B------:R-:W1:Y:S01]  /*0290*/  LDC.64 R14, c[0x0][0x380] ;  /* 0x0000e000ff0e7b82 */ /* 0x000e620000000a00 */
[----:B------:R-:W-:Y:S01]  /*02a0*/  IMAD R21, R11, UR9, R19 ;  /* 0x000000090b157c24 */ /* 0x000fe2000f8e0213 */
[----:B------:R-:W-:-:S04]  /*02b0*/  IADD3 R18, P2, PT, R19, R0, RZ ;  /* 0x0000000013127210 */ /* 0x000fc80007f5e0ff */
[----:B------:R-:W-:Y:S01]  /*02c0*/  IADD3 R16, P3, PT, R2, R21, RZ ;  /* 0x0000001502107210 */ /* 0x000fe20007f7e0ff */
[----:B------:R-:W-:Y:S01]  /*02d0*/  IMAD.X R20, RZ, RZ, R4, P2 ;  /* 0x000000ffff147224 */ /* 0x000fe200010e0604 */
[----:B------:R-:W2:Y:S02]  /*02e0*/  LDC.64 R12, c[0x0][0x388] ;  /* 0x0000e200ff0c7b82 */ /* 0x000ea40000000a00 */
[----:B------:R-:W-:Y:S02]  /*02f0*/  LEA.HI.X.SX32 R21, R21, R6, 0x1, P3 ;  /* 0x0000000615157211 */ /* 0x000fe400018f0eff */
[----:B-1----:R-:W-:-:S04]  /*0300*/  LEA R14, P2, R18, R14, 0x1 ;  /* 0x0000000e120e7211 */ /* 0x002fc800078408ff */
[----:B------:R-:W-:Y:S02]  /*0310*/  LEA.HI.X R15, R18, R15, R20, 0x1, P2 ;  /* 0x0000000f120f7211 */ /* 0x000fe400010f0c14 */
[----:B--2---:R-:W-:-:S03]  /*0320*/  LEA R12, P3, R16, R12, 0x1 ;  /* 0x0000000c100c7211 */ /* 0x004fc600078608ff */
[----:B------:R-:W2:Y:S01]  /*0330*/  LDG.E.U16.CONSTANT R20, desc[UR6][R14.64] ;  /* 0x000000060e147981 */ /* 0x000ea2000c1e9500 */
[----:B------:R-:W-:-:S03]  /*0340*/  LEA.HI.X R13, R16, R13, R21, 0x1, P3 ;  /* 0x0000000d100d7211 */ /* 0x000fc600018f0c15 */
[----:B------:R-:W3:Y:S04]  /*0350*/  LDG.E.U16.CONSTANT R22, desc[UR6][R14.64+0x2] ;  /* 0x000002060e167981 */ /* 0x000ee8000c1e9500 */
[----:B------:R-:W4:Y:S04]  /*0360*/  LDG.E.U16.CONSTANT R21, desc[UR6][R12.64] ;  /* 0x000000060c157981 */ /* 0x000f28000c1e9500 */
[----:B------:R-:W5:Y:S04]  /*0370*/  LDG.E.U16.CONSTANT R23, desc[UR6][R12.64+0x2] ;  /* 0x000002060c177981 */ /* 0x000f68000c1e9500 */
[----:B------:R-:W5:Y:S04]  /*0380*/  LDG.E.U16.CONSTANT R18, desc[UR6][R14.64+0x4] ;  /* 0x000004060e127981 */ /* 0x000f68000c1e9500 */
[----:B------:R-:W5:Y:S04]  /*0390*/  LDG.E.U16.CONSTANT R16, desc[UR6][R12.64+0x4] ;  /* 0x000004060c107981 */ /* 0x000f68000c1e9500 */
[----:B------:R-:W5:Y:S04]  /*03a0*/  LDG.E.U16.CONSTANT R24, desc[UR6][R14.64+0x8] ;  /* 0x000008060e187981 */ /* 0x000f68000c1e9500 */
[----:B------:R-:W5:Y:S04]  /*03b0*/  LDG.E.U16.CONSTANT R28, desc[UR6][R12.64+0xa] ;  /* 0x00000a060c1c7981 */ /* 0x000f68000c1e9500 */
[----:B------:R-:W5:Y:S04]  /*03c0*/  LDG.E.U16.CONSTANT R27, desc[UR6][R12.64+0xc] ;  /* 0x00000c060c1b7981 */ /* 0x000f68000c1e9500 */
[----:B------:R-:W5:Y:S04]  /*03d0*/  LDG.E.U16.CONSTANT R26, desc[UR6][R14.64+0xe] ;  /* 0x00000e060e1a7981 */ /* 0x000f68000c1e9500 */
[----:B------:R-:W5:Y:S01]  /*03e0*/  LDG.E.U16.CONSTANT R29, desc[UR6][R12.64+0xe] ;  /* 0x00000e060c1d7981 */ /* 0x000f62000c1e9500 */
[----:B--2---:R-:W-:-:S02]  /*03f0*/  HADD2.F32 R20, -RZ, R20.H0_H0 ;  /* 0x20000014ff147230 */ /* 0x004fc40000004100 */
[----:B---3--:R-:W-:Y:S02]  /*0400*/  HADD2.F32 R22, -RZ, R22.H0_H0 ;  /* 0x20000016ff167230 */ /* 0x008fe40000004100 */
[----:B----4-:R-:W-:Y:S02]  /*0410*/  HADD2.F32 R21, -RZ, R21.H0_H0 ;  /* 0x20000015ff157230 */ /* 0x010fe40000004100 */
[----:B-----5:R-:W-:-:S03]  /*0420*/  HADD2.F32 R23, -RZ, R23.H0_H0 ;  /* 0x20000017ff177230 */ /* 0x020fc60000004100 */
[----:B------:R-:W-:Y:S02]  /*0430*/  FFMA R21, R20, R21, R17 ;  /* 0x0000001514157223 */ /* 0x000fe40000000011 */
[----:B------:R-:W2:Y:S04]  /*0440*/  LDG.E.U16.CONSTANT R17, desc[UR6][R14.64+0x6] ;  /* 0x000006060e117981 */ /* 0x000ea8000c1e9500 */
[----:B------:R-:W3:Y:S01]  /*0450*/  LDG.E.U16.CONSTANT R20, desc[UR6][R12.64+0x6] ;  /* 0x000006060c147981 */ /* 0x000ee2000c1e9500 */
[----:B------:R-:W-:-:S03]  /*0460*/  FFMA R25, R22, R23, R21 ;  /* 0x0000001716197223 */ /* 0x000fc60000000015 */
[----:B------:R-:W4:Y:S04]  /*0470*/  LDG.E.U16.CONSTANT R23, desc[UR6][R12.64+0x8] ;  /* 0x000008060c177981 */ /* 0x000f28000c1e9500 */
[----:B------:R-:W5:Y:S04]  /*0480*/  LDG.E.U16.CONSTANT R22, desc[UR6][R14.64+0xa] ;  /* 0x00000a060e167981 */ /* 0x000f68000c1e9500 */
[----:B------:R5:W5:Y:S01]  /*0490*/  LDG.E.U16.CONSTANT R21, desc[UR6][R14.64+0xc] ;  /* 0x00000c060e157981 */ /* 0x000b62000c1e9500 */
[----:B------:R-:W-:Y:S02]  /*04a0*/  HADD2.F32 R18, -RZ, R18.H0_H0 ;  /* 0x20000012ff127230 */ /* 0x000fe40000004100 */
[----:B------:R-:W-:-:S02]  /*04b0*/  HADD2.F32 R16, -RZ, R16.H0_H0 ;  /* 0x20000010ff107230 */ /* 0x000fc40000004100 */
[----:B------:R-:W-:-:S03]  /*04c0*/  VIADD R19, R19, 0x8 ;  /* 0x0000000813137836 */ /* 0x000fc60000000000 */
[----:B------:R-:W-:Y:S01]  /*04d0*/  FFMA R16, R18, R16, R25 ;  /* 0x0000001012107223 */ /* 0x000fe20000000019 */
[----:B------:R-:W-:Y:S01]  /*04e0*/  HADD2.F32 R25, -RZ, R24.H0_H0 ;  /* 0x20000018ff197230 */ /* 0x000fe20000004100 */
[----:B------:R-:W-:Y:S01]  /*04f0*/  ISETP.NE.AND P2, PT, R19, R10, PT ;  /* 0x0000000a1300720c */ /* 0x000fe20003f45270 */
[----:B------:R-:W-:Y:S02]  /*0500*/  HADD2.F32 R28, -RZ, R28.H0_H0 ;  /* 0x2000001cff1c7230 */ /* 0x000fe40000004100 */
[----:B------:R-:W-:Y:S02]  /*0510*/  HADD2.F32 R27, -RZ, R27.H0_H0 ;  /* 0x2000001bff1b7230 */ /* 0x000fe40000004100 */
[----:B------:R-:W-:Y:S02]  /*0520*/  HADD2.F32 R29, -RZ, R29.H0_H0 ;  /* 0x2000001dff1d7230 */ /* 0x000fe40000004100 */
[----:B--2---:R-:W-:Y:S02]  /*0530*/  HADD2.F32 R17, -RZ, R17.H0_H0 ;  /* 0x20000011ff117230 */ /* 0x004fe40000004100 */
[----:B---3--:R-:W-:-:S02]  /*0540*/  HADD2.F32 R20, -RZ, R20.H0_H0 ;  /* 0x20000014ff147230 */ /* 0x008fc40000004100 */
[----:B----4-:R-:W-:-:S03]  /*0550*/  HADD2.F32 R23, -RZ, R23.H0_H0 ;  /* 0x20000017ff177230 */ /* 0x010fc60000004100 */
[----:B------:R-:W-:Y:S01]  /*0560*/  FFMA R16, R17, R20, R16 ;  /* 0x0000001411107223 */ /* 0x000fe20000000010 */
[----:B-----5:R-:W-:-:S03]  /*0570*/  HADD2.F32 R15, -RZ, R22.H0_H0 ;  /* 0x20000016ff0f7230 */ /* 0x020fc60000004100 */
[----:B------:R-:W-:Y:S01]  /*0580*/  FFMA R16, R25, R23, R16 ;  /* 0x0000001719107223 */ /* 0x000fe20000000010 */
[----:B------:R-:W-:-:S03]  /*0590*/  HADD2.F32 R12, -RZ, R21.H0_H0 ;  /* 0x20000015ff0c7230 */ /* 0x000fc60000004100 */
[----:B------:R-:W-:Y:S01]  /*05a0*/  FFMA R15, R15, R28, R16 ;  /* 0x0000001c0f0f7223 */ /* 0x000fe20000000010 */
[----:B------:R-:W-:-:S03]  /*05b0*/  HADD2.F32 R17, -RZ, R26.H0_H0 ;  /* 0x2000001aff117230 */ /* 0x000fc60000004100 */
[----:B------:R-:W-:-:S04]  /*05c0*/  FFMA R12, R12, R27, R15 ;  /* 0x0000001b0c0c7223 */ /* 0x000fc8000000000f */
[----:B------:R-:W-:Y:S01]  /*05d0*/  FFMA R17, R17, R29, R12 ;  /* 0x0000001d11117223 */ /* 0x000fe2000000000c */
[----:B------:R-:W-:Y:S06]  /*05e0*/  @P2 BRA `(.L_x_5) ;  /* 0xfffffffc00282947 */ /* 0x000fec000383ffff */
[----:B------:R-:W-:-:S07]  /*05f0*/  IMAD.MOV.U32 R16, RZ, RZ, R10 ;  /* 0x000000ffff107224 */ /* 0x000fce00078e000a */
.L_x_4:
[----:B------:R-:W-:-:S13]  /*0600*/  ISETP.NE.AND P2, PT, R8, RZ, PT ;  /* 0x000000ff0800720c */ /* 0x000fda0003f45270 */
[----:B------:R-:W-:Y:S05]  /*0610*/  @!P2 BRA `(.L_x_6) ;  /* 0x000000040040a947 */ /* 0x000fea0003800000 */
[----:B------:R-:W-:Y:S01]  /*0620*/  ISETP.NE.AND P2, PT, R9, RZ, PT ;  /* 0x000000ff0900720c */ /* 0x000fe20003f45270 */
[----:B------:R-:W-:-:S12]  /*0630*/  @!P1 BRA `(.L_x_7) ;  /* 0x0000000000849947 */ /* 0x000fd80003800000 */
[----:B------:R-:W1:Y:S01]  /*0640*/  LDCU UR4, c[0x0][0x3ac] ;  /* 0x00007580ff0477ac */ /* 0x000e620008000800 */
[----:B------:R-:W2:Y:S01]  /*0650*/  LDC.64 R12, c[0x0][0x380] ;  /* 0x0000e000ff0c7b82 */ /* 0x000ea20000000a00 */
[----:B------:R-:W-:-:S05]  /*0660*/  IADD3 R20, P4, PT, R16, R0, RZ ;  /* 0x0000000010147210 */ /* 0x000fca0007f9e0ff */
[----:B------:R-:W-:Y:S02]  /*0670*/  IMAD.X R21, RZ, RZ, R4, P4 ;  /* 0x000000ffff157224 */ /* 0x000fe400020e0604 */
[----:B------:R-:W3:Y:S01]  /*0680*/  LDC.64 R14, c[0x0][0x388] ;  /* 0x0000e200ff0e7b82 */ /* 0x000ee20000000a00 */
[----:B-1----:R-:W-:-:S05]  /*0690*/  IMAD R19, R11, UR4, R16 ;  /* 0x000000040b137c24 */ /* 0x002fca000f8e0210 */
[----:B------:R-:W-:Y:S02]  /*06a0*/  IADD3 R18, P3, PT, R2, R19, RZ ;  /* 0x0000001302127210 */ /* 0x000fe40007f7e0ff */
[C---:B--2---:R-:W-:Y:S02]  /*06b0*/  LEA R12, P4, R20.reuse, R12, 0x1 ;  /* 0x0000000c140c7211 */ /* 0x044fe400078808ff */
[----:B------:R-:W-:Y:S02]  /*06c0*/  LEA.HI.X.SX32 R19, R19, R6, 0x1, P3 ;  /* 0x0000000613137211 */ /* 0x000fe400018f0eff */
[----:B------:R-:W-:Y:S02]  /*06d0*/  LEA.HI.X R13, R20, R13, R21, 0x1, P4 ;  /* 0x0000000d140d7211 */ /* 0x000fe400020f0c15 */
[----:B---3--:R-:W-:-:S03]  /*06e0*/  LEA R14, P3, R18, R14, 0x1 ;  /* 0x0000000e120e7211 */ /* 0x008fc600078608ff */
        /* <DEDUP_REMOVED lines=8> */
[----:B------:R-:W5:Y:S01]  /*0770*/  LDG.E.U16.CONSTANT R21, desc[UR6][R14.64+0x6] ;  /* 0x000006060e157981 */ /* 0x000f62000c1e9500 */
[----:B------:R-:W-:-:S02]  /*0780*/  VIADD R16, R16, 0x4 ;  /* 0x0000000410107836 */ /* 0x000fc40000000000 */
[----:B--2---:R-:W-:Y:S02]  /*0790*/  HADD2.F32 R22, -RZ, R22.H0_H0 ;  /* 0x20000016ff167230 */ /* 0x004fe40000004100 */
[----:B---3--:R-:W-:Y:S02]  /*07a0*/  HADD2.F32 R25, -RZ, R24.H0_H0 ;  /* 0x20000018ff197230 */ /* 0x008fe40000004100 */
[----:B----4-:R-:W-:Y:S02]  /*07b0*/  HADD2.F32 R23, -RZ, R23.H0_H0 ;  /* 0x20000017ff177230 */ /* 0x010fe40000004100 */
[----:B-----5:R-:W-:-:S03]  /*07c0*/  HADD2.F32 R26, -RZ, R26.H0_H0 ;  /* 0x2000001aff1a7230 */ /* 0x020fc60000004100 */
[----:B------:R-:W-:Y:S01]  /*07d0*/  FFMA R22, R22, R23, R17 ;  /* 0x0000001716167223 */ /* 0x000fe20000000011 */
[----:B------:R-:W-:-:S03]  /*07e0*/  HADD2.F32 R19, -RZ, R19.H0_H0 ;  /* 0x20000013ff137230 */ /* 0x000fc60000004100 */
[----:B------:R-:W-:Y:S01]  /*07f0*/  FFMA R22, R25, R26, R22 ;  /* 0x0000001a19167223 */ /* 0x000fe20000000016 */
[----:B------:R-:W-:Y:S02]  /*0800*/  HADD2.F32 R18, -RZ, R18.H0_H0 ;  /* 0x20000012ff127230 */ /* 0x000fe40000004100 */
[----:B------:R-:W-:-:S03]  /*0810*/  HADD2.F32 R17, -RZ, R20.H0_H0 ;  /* 0x20000014ff117230 */ /* 0x000fc60000004100 */
[----:B------:R-:W-:Y:S01]  /*0820*/  FFMA R18, R19, R18, R22 ;  /* 0x0000001213127223 */ /* 0x000fe20000000016 */
[----:B------:R-:W-:-:S05]  /*0830*/  HADD2.F32 R21, -RZ, R21.H0_H0 ;  /* 0x20000015ff157230 */ /* 0x000fca0000004100 */
[----:B------:R-:W-:-:S07]  /*0840*/  FFMA R17, R17, R21, R18 ;  /* 0x0000001511117223 */ /* 0x000fce0000000012 */
.L_x_7:
[----:B------:R-:W-:Y:S05]  /*0850*/  @!P2 BRA `(.L_x_6) ;  /* 0x0000000000b0a947 */ /* 0x000fea0003800000 */
[----:B------:R-:W1:Y:S01]  /*0860*/  LDCU UR5, c[0x0][0x3ac] ;  /* 0x00007580ff0577ac */ /* 0x000e620008000800 */
[----:B------:R-:W-:Y:S01]  /*0870*/  ISETP.NE.AND P2, PT, R9, 0x1, PT ;  /* 0x000000010900780c */ /* 0x000fe20003f45270 */
[----:B-1----:R-:W-:-:S12]  /*0880*/  ULOP3.LUT UP0, URZ, UR5, 0x1, URZ, 0xc0, !UPT ;  /* 0x0000000105ff7892 */ /* 0x002fd8000f80c0ff */
[----:B------:R-:W-:Y:S05]  /*0890*/  @!P2 BRA `(.L_x_8) ;  /* 0x00000000005ca947 */ /* 0x000fea0003800000 */
        /* <DEDUP_REMOVED lines=15> */
[----:B------:R-:W5:Y:S01]  /*0990*/  LDG.E.U16.CONSTANT R21, desc[UR6][R14.64+0x2] ;  /* 0x000002060e157981 */ /* 0x000f62000c1e9500 */
[----:B------:R-:W-:Y:S01]  /*09a0*/  IADD3 R16, PT, PT, R16, 0x2, RZ ;  /* 0x0000000210107810 */ /* 0x000fe20007ffe0ff */
[----:B--2---:R-:W-:-:S02]  /*09b0*/  HADD2.F32 R18, -RZ, R18.H0_H0 ;  /* 0x20000012ff127230 */ /* 0x004fc40000004100 */
[----:B---3--:R-:W-:Y:S02]  /*09c0*/  HADD2.F32 R20, -RZ, R20.H0_H0 ;  /* 0x20000014ff147230 */ /* 0x008fe40000004100 */
[----:B----4-:R-:W-:Y:S02]  /*09d0*/  HADD2.F32 R19, -RZ, R19.H0_H0 ;  /* 0x20000013ff137230 */ /* 0x010fe40000004100 */
[----:B-----5:R-:W-:-:S03]  /*09e0*/  HADD2.F32 R21, -RZ, R21.H0_H0 ;  /* 0x20000015ff157230 */ /* 0x020fc60000004100 */
[----:B------:R-:W-:-:S04]  /*09f0*/  FFMA R17, R18, R19, R17 ;  /* 0x0000001312117223 */ /* 0x000fc80000000011 */
[----:B------:R-:W-:-:S07]  /*0a00*/  FFMA R17, R20, R21, R17 ;  /* 0x0000001514117223 */ /* 0x000fce0000000011 */
.L_x_8:
[----:B------:R-:W-:Y:S05]  /*0a10*/  BRA.U !UP0, `(.L_x_6) ;  /* 0x0000000108407547 */ /* 0x000fea000b800000 */
        /* <DEDUP_REMOVED lines=11> */
[----:B------:R-:W-:-:S05]  /*0ad0*/  LEA.HI.X R15, R16, R15, R19, 0x1, P3 ;  /* 0x0000000f100f7211 */ /* 0x000fca00018f0c13 */
[----:B------:R-:W3:Y:S01]  /*0ae0*/  LDG.E.U16.CONSTANT R14, desc[UR6][R14.64] ;  /* 0x000000060e0e7981 */ /* 0x000ee2000c1e9500 */
[----:B--2---:R-:W-:Y:S02]  /*0af0*/  HADD2.F32 R16, -RZ, R12.H0_H0 ;  /* 0x2000000cff107230 */ /* 0x004fe40000004100 */
[----:B---3--:R-:W-:-:S05]  /*0b00*/  HADD2.F32 R18, -RZ, R14.H0_H0 ;  /* 0x2000000eff127230 */ /* 0x008fca0000004100 */
[----:B------:R-:W-:-:S07]  /*0b10*/  FFMA R17, R16, R18, R17 ;  /* 0x0000001210117223 */ /* 0x000fce0000000011 */
.L_x_6:
[----:B------:R-:W1:Y:S01]  /*0b20*/  S2UR UR5, SR_CgaCtaId ;  /* 0x00000000000579c3 */ /* 0x000e620000008800 */
[----:B------:R-:W2:Y:S01]  /*0b30*/  LDCU UR8, c[0x0][0x3b0] ;  /* 0x00007600ff0877ac */ /* 0x000ea20008000800 */
[----:B------:R-:W3:Y:S01]  /*0b40*/  LDCU UR10, c[0x0][0x3a8] ;  /* 0x00007500ff0a77ac */ /* 0x000ee20008000800 */
[----:B------:R-:W-:Y:S02]  /*0b50*/  UMOV UR4, 0x400 ;  /* 0x0000040000047882 */ /* 0x000fe40000000000 */
[----:B------:R-:W-:Y:S01]  /*0b60*/  UIADD3 UR4, UPT, UPT, UR4, 0x110, URZ ;  /* 0x0000011004047890 */ /* 0x000fe2000fffe0ff */
[----:B--2---:R-:W-:Y:S01]  /*0b70*/  FMUL R14, R17, UR8 ;  /* 0x00000008110e7c20 */ /* 0x004fe20008400000 */
[----:B---3--:R-:W-:Y:S02]  /*0b80*/  IMAD.U32 R12, RZ, RZ, UR10 ;  /* 0x0000000aff0c7e24 */ /* 0x008fe4000f8e00ff */
[----:B-1----:R-:W-:Y:S02]  /*0b90*/  ULEA UR4, UR5, UR4, 0x18 ;  /* 0x0000000405047291 */ /* 0x002fe4000f8ec0ff */
[----:B------:R-:W-:-:S04]  /*0ba0*/  FSETP.GT.AND P2, PT, R14, R5, PT ;  /* 0x000000050e00720b */ /* 0x000fc80003f44000 */
[----:B------:R-:W-:Y:S02]  /*0bb0*/  FSEL R5, R14, R5, P2 ;  /* 0x000000050e057208 */ /* 0x000fe40001000000 */
[----:B------:R-:W-:Y:S01]  /*0bc0*/  LEA R13, R11, UR4, 0x2 ;  /* 0x000000040b0d7c11 */ /* 0x000fe2000f8e10ff */
[----:B0-----:R-:W-:-:S04]  /*0bd0*/  IMAD.IADD R11, R7, 0x1, R11 ;  /* 0x00000001070b7824 */ /* 0x001fc800078e020b */
[----:B------:R1:W-:Y:S01]  /*0be0*/  STS [R13], R14 ;  /* 0x0000000e0d007388 */ /* 0x0003e20000000800 */
[----:B------:R-:W-:-:S13]  /*0bf0*/  ISETP.GE.AND P3, PT, R11, R12, PT ;  /* 0x0000000c0b00720c */ /* 0x000fda0003f66270 */
[----:B-1----:R-:W-:Y:S05]  /*0c00*/  @!P3 BRA `(.L_x_9) ;  /* 0xfffffff40090b947 */ /* 0x002fea000383ffff */
[----:B------:R-:W-:Y:S05]  /*0c10*/  BSYNC.RECONVERGENT B1 ;  /* 0x0000000000017941 */ /* 0x000fea0003800200 */
.L_x_3:
[----:B------:R-:W-:Y:S05]  /*0c20*/  BRA `(.L_x_1) ;  /* 0x00000000003c7947 */ /* 0x000fea0003800000 */
.L_x_2:
[----:B------:R-:W1:Y:S01]  /*0c30*/  S2R R9, SR_CgaCtaId ;  /* 0x0000000000097919 */ /* 0x000e620000008800 */
[----:B------:R-:W2:Y:S01]  /*0c40*/  LDCU UR4, c[0x0][0x3b0] ;  /* 0x00007600ff0477ac */ /* 0x000ea20008000800 */
[----:B------:R-:W-:Y:S01]  /*0c50*/  MOV R5, 0x400 ;  /* 0x0000040000057802 */ /* 0x000fe20000000f00 */
[----:B------:R-:W-:-:S04]  /*0c60*/  IMAD.MOV.U32 R8, RZ, RZ, R3 ;  /* 0x000000ffff087224 */ /* 0x000fc800078e0003 */
[----:B------:R-:W-:Y:S02]  /*0c70*/  VIADD R6, R5, 0x110 ;  /* 0x0000011005067836 */ /* 0x000fe40000000000 */
[----:B------:R-:W-:-:S03]  /*0c80*/  IMAD.MOV.U32 R5, RZ, RZ, -0x800000 ;  /* 0xff800000ff057424 */ /* 0x000fc600078e00ff */
[----:B-1----:R-:W-:Y:S01]  /*0c90*/  LEA R11, R9, R6, 0x18 ;  /* 0x00000006090b7211 */ /* 0x002fe200078ec0ff */
[----:B--2---:R-:W-:-:S07]  /*0ca0*/  FMUL R6, RZ, UR4 ;  /* 0x00000004ff067c20 */ /* 0x004fce0008400000 */
.L_x_10:
[----:B------:R-:W-:Y:S01]  /*0cb0*/  LEA R9, R8, R11, 0x2 ;  /* 0x0000000b08097211 */ /* 0x000fe200078e10ff */
[----:B0-----:R-:W-:Y:S01]  /*0cc0*/  IMAD.IADD R8, R7, 0x1, R8 ;  /* 0x0000000107087824 */ /* 0x001fe200078e0208 */
[----:B------:R-:W-:-:S03]  /*0cd0*/  FSETP.GT.AND P0, PT, R6, R5, PT ;  /* 0x000000050600720b */ /* 0x000fc60003f04000 */
[----:B------:R1:W-:Y:S01]  /*0ce0*/  STS [R9], R6 ;  /* 0x0000000609007388 */ /* 0x0003e20000000800 */
[----:B------:R-:W-:Y:S02]  /*0cf0*/  ISETP.GE.AND P1, PT, R8, R12, PT ;  /* 0x0000000c0800720c */ /* 0x000fe40003f26270 */
[----:B------:R-:W-:-:S11]  /*0d00*/  FSEL R5, R6, R5, P0 ;  /* 0x0000000506057208 */ /* 0x000fd60000000000 */
[----:B-1----:R-:W-:Y:S05]  /*0d10*/  @!P1 BRA `(.L_x_10) ;  /* 0xfffffffc00e49947 */ /* 0x002fea000383ffff */
.L_x_1:
[----:B------:R-:W-:Y:S05]  /*0d20*/  BSYNC.RECONVERGENT B0 ;  /* 0x0000000000007941 */ /* 0x000fea0003800200 */
.L_x_0:
[----:B------:R-:W0:Y:S01]  /*0d30*/  SHFL.DOWN PT, R6, R5, 0x10, 0x1f ;  /* 0x0a001f0005067f89 */ /* 0x000e2200000e0000 */
[----:B------:R-:W-:Y:S02]  /*0d40*/  ISETP.GT.U32.AND P1, PT, R3, 0x1f, PT ;  /* 0x0000001f0300780c */ /* 0x000fe40003f24070 */
[----:B0-----:R-:W-:Y:S02]  /*0d50*/  FMNMX R7, R6, R5, !PT ;  /* 0x0000000506077209 */ /* 0x001fe40007800000 */
[----:B------:R-:W-:-:S03]  /*0d60*/  SHF.R.U32.HI R5, RZ, 0x5, R3 ;  /* 0x00000005ff057819 */ /* 0x000fc60000011603 */
[----:B------:R-:W0:Y:S02]  /*0d70*/  SHFL.DOWN PT, R6, R7, 0x8, 0x1f ;  /* 0x09001f0007067f89 */ /* 0x000e2400000e0000 */
[----:B0-----:R-:W-:Y:S02]  /*0d80*/  FMNMX R8, R7, R6, !PT ;  /* 0x0000000607087209 */ /* 0x001fe40007800000 */
[----:B------:R-:W-:-:S03]  /*0d90*/  LOP3.LUT P0, R6, R3, 0x1f, RZ, 0xc0, !PT ;  /* 0x0000001f03067812 */ /* 0x000fc6000780c0ff */
[----:B------:R-:W0:Y:S10]  /*0da0*/  SHFL.DOWN PT, R9, R8, 0x4, 0x1f ;  /* 0x08801f0008097f89 */ /* 0x000e3400000e0000 */
[----:B------:R-:W1:Y:S01]  /*0db0*/  @!P0 S2R R13, SR_CgaCtaId ;  /* 0x00000000000d8919 */ /* 0x000e620000008800 */
[----:B------:R-:W-:-:S02]  /*0dc0*/  @!P0 MOV R14, 0x400 ;  /* 0x00000400000e8802 */ /* 0x000fc40000000f00 */
[----:B0-----:R-:W-:-:S05]  /*0dd0*/  FMNMX R9, R8, R9, !PT ;  /* 0x0000000908097209 */ /* 0x001fca0007800000 */
[----:B------:R-:W0:Y:S01]  /*0de0*/  SHFL.DOWN PT, R10, R9, 0x2, 0x1f ;  /* 0x08401f00090a7f89 */ /* 0x000e2200000e0000 */
[----:B-1----:R-:W-:-:S05]  /*0df0*/  @!P0 LEA R14, R13, R14, 0x18 ;  /* 0x0000000e0d0e8211 */ /* 0x002fca00078ec0ff */
[----:B------:R-:W-:Y:S01]  /*0e00*/  @!P0 IMAD R14, R5, 0x4, R14 ;  /* 0x00000004050e8824 */ /* 0x000fe200078e020e */
[----:B0-----:R-:W-:-:S05]  /*0e10*/  FMNMX R10, R9, R10, !PT ;  /* 0x0000000a090a7209 */ /* 0x001fca0007800000 */
[----:B------:R-:W0:Y:S02]  /*0e20*/  SHFL.DOWN PT, R11, R10, 0x1, 0x1f ;  /* 0x08201f000a0b7f89 */ /* 0x000e2400000e0000 */
[----:B0-----:R-:W-:-:S05]  /*0e30*/  FMNMX R11, R10, R11, !PT ;  /* 0x0000000b0a0b7209 */ /* 0x001fca0007800000 */
[----:B------:R0:W-:Y:S01]  /*0e40*/  @!P0 STS [R14], R11 ;  /* 0x0000000b0e008388 */ /* 0x0001e20000000800 */
[----:B------:R-:W-:Y:S01]  /*0e50*/  BAR.SYNC.DEFER_BLOCKING 0x0 ;  /* 0x0000000000007b1d */ /* 0x000fe20000010000 */
[----:B------:R-:W-:-:S05]  /*0e60*/  PLOP3.LUT P0, PT, PT, PT, PT, 0x8, 0x80 ;  /* 0x000000000080781c */ /* 0x000fca0003f0e170 */
[----:B------:R-:W-:Y:S08]  /*0e70*/  @P1 BRA `(.L_x_11) ;  /* 0x0000000000701947 */ /* 0x000ff00003800000 */
[----:B------:R-:W1:Y:S02]  /*0e80*/  LDCU UR4, c[0x0][0x360] ;  /* 0x00006c00ff0477ac */ /* 0x000e640008000800 */
[----:B-1----:R-:W-:-:S04]  /*0e90*/  UIADD3 UR4, UPT, UPT, UR4, 0x1f, URZ ;  /* 0x0000001f04047890 */ /* 0x002fc8000fffe0ff */
[----:B------:R-:W-:-:S06]  /*0ea0*/  USHF.R.U32.HI UR4, URZ, 0x5, UR4 ;  /* 0x00000005ff047899 */ /* 0x000fcc0008011604 */
[----:B------:R-:W-:Y:S01]  /*0eb0*/  ISETP.GE.U32.AND P1, PT, R3, UR4, PT ;  /* 0x0000000403007c0c */ /* 0x000fe2000bf26070 */
[----:B------:R-:W-:-:S12]  /*0ec0*/  UMOV UR4, 0xffffffff ;  /* 0xffffffff00047882 */ /* 0x000fd80000000000 */
[----:B------:R-:W1:Y:S01]  /*0ed0*/  @!P1 S2R R8, SR_CgaCtaId ;  /* 0x0000000000089919 */ /* 0x000e620000008800 */
[----:B------:R-:W-:-:S04]  /*0ee0*/  @!P1 MOV R7, 0x400 ;  /* 0x0000040000079802 */ /* 0x000fc80000000f00 */
[----:B-1----:R-:W-:Y:S01]  /*0ef0*/  @!P1 LEA R8, R8, R7, 0x18 ;  /* 0x0000000708089211 */ /* 0x002fe200078ec0ff */
[----:B------:R-:W-:-:S04]  /*0f00*/  IMAD.MOV.U32 R7, RZ, RZ, -0x800000 ;  /* 0xff800000ff077424 */ /* 0x000fc800078e00ff */
[----:B------:R-:W-:-:S05]  /*0f10*/  @!P1 IMAD R8, R3, 0x4, R8 ;  /* 0x0000000403089824 */ /* 0x000fca00078e0208 */
[----:B------:R1:W2:Y:S01]  /*0f20*/  @!P1 LDS R7, [R8] ;  /* 0x0000000008079984 */ /* 0x0002a20000000800 */
[----:B------:R-:W-:Y:S05]  /*0f30*/  BRA.DIV UR4, `(.L_x_12) ;  /* 0x0000001604ac7947 */ /* 0x000fea000b800000 */
[----:B-12---:R-:W1:Y:S02]  /*0f40*/  SHFL.DOWN PT, R8, R7, 0x10, 0x1f ;  /* 0x0a001f0007087f89 */ /* 0x006e6400000e0000 */
[----:B-1----:R-:W-:-:S05]  /*0f50*/  FMNMX R8, R8, R7, !PT ;  /* 0x0000000708087209 */ /* 0x002fca0007800000 */
[----:B------:R-:W1:Y:S02]  /*0f60*/  SHFL.DOWN PT, R9, R8, 0x8, 0x1f ;  /* 0x09001f0008097f89 */ /* 0x000e6400000e0000 */
[----:B-1----:R-:W-:-:S05]  /*0f70*/  FMNMX R9, R8, R9, !PT ;  /* 0x0000000908097209 */ /* 0x002fca0007800000 */
[----:B------:R-:W1:Y:S02]  /*0f80*/  SHFL.DOWN PT, R10, R9, 0x4, 0x1f ;  /* 0x08801f00090a7f89 */ /* 0x000e6400000e0000 */
[----:B-1----:R-:W-:-:S05]  /*0f90*/  FMNMX R10, R9, R10, !PT ;  /* 0x0000000a090a7209 */ /* 0x002fca0007800000 */
[----:B0-----:R-:W0:Y:S02]  /*0fa0*/  SHFL.DOWN PT, R11, R10, 0x2, 0x1f ;  /* 0x08401f000a0b7f89 */ /* 0x001e2400000e0000 */
[----:B0-----:R-:W-:-:S05]  /*0fb0*/  FMNMX R11, R10, R11, !PT ;  /* 0x0000000b0a0b7209 */ /* 0x001fca0007800000 */
[----:B------:R0:W1:Y:S02]  /*0fc0*/  SHFL.DOWN PT, R14, R11, 0x1, 0x1f ;  /* 0x08201f000b0e7f89 */ /* 0x00006400000e0000 */
.L_x_40:
[----:B------:R-:W-:Y:S02]  /*0fd0*/  ISETP.NE.AND P1, PT, R3, RZ, PT ;  /* 0x000000ff0300720c */ /* 0x000fe40003f25270 */
[----:B-1----:R-:W-:-:S11]  /*0fe0*/  FMNMX R14, R11, R14, !PT ;  /* 0x0000000e0b0e7209 */ /* 0x002fd60007800000 */
[----:B------:R-:W1:Y:S01]  /*0ff0*/  @!P1 S2R R8, SR_CgaCtaId ;  /* 0x0000000000089919 */ /* 0x000e620000008800 */
[----:B------:R-:W-:Y:S02]  /*1000*/  @!P1 MOV R7, 0x400 ;  /* 0x0000040000079802 */ /* 0x000fe40000000f00 */
[----:B------:R-:W-:Y:S02]  /*1010*/  @!P1 PLOP3.LUT P0, PT, PT, PT, PT, 0x80, 0x8 ;  /* 0x000000000008981c */ /* 0x000fe40003f0f070 */
[----:B-1----:R-:W-:-:S05]  /*1020*/  @!P1 LEA R7, R8, R7, 0x18 ;  /* 0x0000000708079211 */ /* 0x002fca00078ec0ff */
[----:B------:R1:W-:Y:S06]  /*1030*/  @!P1 STS [R7+0x80], R14 ;  /* 0x0000800e07009388 */ /* 0x0003ec0000000800 */
.L_x_11:
[----:B------:R-:W-:Y:S01]  /*1040*/  ISETP.GE.AND P1, PT, R3, R12, PT ;  /* 0x0000000c0300720c */ /* 0x000fe20003f26270 */
[----:B------:R-:W-:Y:S05]  /*1050*/  WARPSYNC.ALL ;  /* 0x0000000000007948 */ /* 0x000fea0003800000 */
[----:B------:R-:W-:Y:S01]  /*1060*/  BAR.SYNC.DEFER_BLOCKING 0x0 ;  /* 0x0000000000007b1d */ /* 0x000fe20000010000 */
[----:B-1----:R-:W-:-:S05]  /*1070*/  IMAD.MOV.U32 R7, RZ, RZ, RZ ;  /* 0x000000ffff077224 */ /* 0x002fca00078e00ff */
[----:B------:R-:W-:Y:S04]  /*1080*/  BSSY.RECONVERGENT B0, `(.L_x_13) ;  /* 0x000001d000007945 */ /* 0x000fe80003800200 */
[----:B------:R-:W-:Y:S05]  /*1090*/  @P1 BRA `(.L_x_14) ;  /* 0x00000000006c1947 */ /* 0x000fea0003800000 */
[----:B------:R-:W1:Y:S01]  /*10a0*/  S2R R10, SR_CgaCtaId ;  /* 0x00000000000a7919 */ /* 0x000e620000008800 */
[----:B------:R-:W-:Y:S01]  /*10b0*/  MOV R7, 0x400 ;  /* 0x0000040000077802 */ /* 0x000fe20000000f00 */
[----:B------:R-:W2:Y:S01]  /*10c0*/  LDC R16, c[0x0][0x360] ;  /* 0x0000d800ff107b82 */ /* 0x000ea20000000800 */
[----:B------:R-:W-:Y:S02]  /*10d0*/  IMAD.MOV.U32 R9, RZ, RZ, R3 ;  /* 0x000000ffff097224 */ /* 0x000fe400078e0003 */
[----:B------:R-:W-:Y:S02]  /*10e0*/  IMAD.MOV.U32 R18, RZ, RZ, 0x3bbb989d ;  /* 0x3bbb989dff127424 */ /* 0x000fe400078e00ff */
[----:B------:R-:W-:Y:S01]  /*10f0*/  IMAD.MOV.U32 R20, RZ, RZ, 0x437c0000 ;  /* 0x437c0000ff147424 */ /* 0x000fe200078e00ff */
[----:B-1----:R-:W-:Y:S01]  /*1100*/  LEA R8, R10, R7, 0x18 ;  /* 0x000000070a087211 */ /* 0x002fe200078ec0ff */
[----:B------:R-:W-:-:S05]  /*1110*/  VIADD R7, R7, 0x110 ;  /* 0x0000011007077836 */ /* 0x000fca0000000000 */
[----:B------:R-:W1:Y:S01]  /*1120*/  LDS R8, [R8+0x80] ;  /* 0x0000800008087984 */ /* 0x000e620000000800 */
[----:B------:R-:W-:Y:S01]  /*1130*/  LEA R22, R10, R7, 0x18 ;  /* 0x000000070a167211 */ /* 0x000fe200078ec0ff */
[----:B------:R-:W-:-:S07]  /*1140*/  HFMA2 R7, -RZ, RZ, 0, 0 ;  /* 0x00000000ff077431 */ /* 0x000fce00000001ff */
.L_x_15:
[----:B---3--:R-:W-:Y:S01]  /*1150*/  IMAD R10, R9, 0x4, R22 ;  /* 0x00000004090a7824 */ /* 0x008fe200078e0216 */
[----:B--2---:R-:W-:-:S04]  /*1160*/  IADD3 R9, PT, PT, R16, R9, RZ ;  /* 0x0000000910097210 */ /* 0x004fc80007ffe0ff */
[----:B0-----:R-:W1:Y:S01]  /*1170*/  LDS R11, [R10] ;  /* 0x000000000a0b7984 */ /* 0x001e620000000800 */
[----:B------:R-:W-:Y:S01]  /*1180*/  ISETP.GE.AND P1, PT, R9, R12, PT ;  /* 0x0000000c0900720c */ /* 0x000fe20003f26270 */
[----:B-1----:R-:W-:-:S04]  /*1190*/  FADD R11, -R8, R11 ;  /* 0x0000000b080b7221 */ /* 0x002fc80000000100 */
[----:B------:R-:W-:-:S04]  /*11a0*/  FFMA.SAT R13, R11, R18, 0.5 ;  /* 0x3f0000000b0d7423 */ /* 0x000fc80000002012 */
[----:B------:R-:W-:-:S04]  /*11b0*/  FFMA.RM R13, R13, R20, 12582913 ;  /* 0x4b4000010d0d7423 */ /* 0x000fc80000004014 */
[C---:B------:R-:W-:Y:S01]  /*11c0*/  FADD R14, R13.reuse, -12583039 ;  /* 0xcb40007f0d0e7421 */ /* 0x040fe20000000000 */
[----:B------:R-:W-:-:S03]  /*11d0*/  IMAD.SHL.U32 R13, R13, 0x800000, RZ ;  /* 0x008000000d0d7824 */ /* 0x000fc600078e00ff */
[----:B------:R-:W-:-:S04]  /*11e0*/  FFMA R14, R11, 1.4426950216293334961, -R14 ;  /* 0x3fb8aa3b0b0e7823 */ /* 0x000fc8000000080e */
[----:B------:R-:W-:-:S06]  /*11f0*/  FFMA R14, R11, 1.925963033500011079e-08, R14 ;  /* 0x32a570600b0e7823 */ /* 0x000fcc000000000e */
[----:B------:R-:W0:Y:S02]  /*1200*/  MUFU.EX2 R14, R14 ;  /* 0x0000000e000e7308 */ /* 0x000e240000000800 */
[----:B0-----:R-:W-:-:S04]  /*1210*/  FMUL R13, R13, R14 ;  /* 0x0000000e0d0d7220 */ /* 0x001fc80000400000 */
[----:B------:R-:W-:Y:S01]  /*1220*/  FADD R7, R13, R7 ;  /* 0x000000070d077221 */ /* 0x000fe20000000000 */
[----:B------:R3:W-:Y:S01]  /*1230*/  STS [R10], R13 ;  /* 0x0000000d0a007388 */ /* 0x0007e20000000800 */
[----:B------:R-:W-:Y:S05]  /*1240*/  @!P1 BRA `(.L_x_15) ;  /* 0xfffffffc00c09947 */ /* 0x000fea000383ffff */
.L_x_14:
[----:B------:R-:W-:Y:S05]  /*1250*/  BSYNC.RECONVERGENT B0 ;  /* 0x0000000000007941 */ /* 0x000fea0003800200 */
.L_x_13:
[----:B------:R-:W1:Y:S01]  /*1260*/  SHFL.DOWN PT, R8, R7, 0x10, 0x1f ;  /* 0x0a001f0007087f89 */ /* 0x000e6200000e0000 */
[----:B------:R-:W-:-:S13]  /*1270*/  ISETP.NE.AND P1, PT, R6, RZ, PT ;  /* 0x000000ff0600720c */ /* 0x000fda0003f25270 */
[----:B0-----:R-:W0:Y:S01]  /*1280*/  @!P1 S2R R14, SR_CgaCtaId ;  /* 0x00000000000e9919 */ /* 0x001e220000008800 */
[----:B-1----:R-:W-:Y:S01]  /*1290*/  FADD R8, R8, R7 ;  /* 0x0000000708087221 */ /* 0x002fe20000000000 */
[----:B------:R-:W-:-:S04]  /*12a0*/  @!P1 MOV R7, 0x400 ;  /* 0x0000040000079802 */ /* 0x000fc80000000f00 */
[----:B------:R-:W1:Y:S01]  /*12b0*/  SHFL.DOWN PT, R9, R8, 0x8, 0x1f ;  /* 0x09001f0008097f89 */ /* 0x000e6200000e0000 */
[----:B------:R-:W-:Y:S02]  /*12c0*/  @!P1 VIADD R7, R7, 0x84 ;  /* 0x0000008407079836 */ /* 0x000fe40000000000 */
[----:B-1----:R-:W-:-:S03]  /*12d0*/  FADD R9, R8, R9 ;  /* 0x0000000908097221 */ /* 0x002fc60000000000 */
[----:B0-----:R-:W-:Y:S02]  /*12e0*/  @!P1 LEA R8, R14, R7, 0x18 ;  /* 0x000000070e089211 */ /* 0x001fe400078ec0ff */
[----:B---3--:R-:W0:Y:S03]  /*12f0*/  SHFL.DOWN PT, R10, R9, 0x4, 0x1f ;  /* 0x08801f00090a7f89 */ /* 0x008e2600000e0000 */
[----:B------:R-:W-:Y:S02]  /*1300*/  @!P1 IMAD R5, R5, 0x4, R8 ;  /* 0x0000000405059824 */ /* 0x000fe400078e0208 */
[----:B0-----:R-:W-:-:S05]  /*1310*/  FADD R10, R9, R10 ;  /* 0x0000000a090a7221 */ /* 0x001fca0000000000 */
[----:B------:R-:W0:Y:S02]  /*1320*/  SHFL.DOWN PT, R11, R10, 0x2, 0x1f ;  /* 0x08401f000a0b7f89 */ /* 0x000e2400000e0000 */
[----:B0-----:R-:W-:-:S05]  /*1330*/  FADD R11, R10, R11 ;  /* 0x0000000b0a0b7221 */ /* 0x001fca0000000000 */
[----:B------:R-:W0:Y:S02]  /*1340*/  SHFL.DOWN PT, R6, R11, 0x1, 0x1f ;  /* 0x08201f000b067f89 */ /* 0x000e2400000e0000 */
[----:B0-----:R-:W-:-:S05]  /*1350*/  FADD R6, R11, R6 ;  /* 0x000000060b067221 */ /* 0x001fca0000000000 */
[----:B------:R0:W-:Y:S01]  /*1360*/  @!P1 STS [R5], R6 ;  /* 0x0000000605009388 */ /* 0x0001e20000000800 */
[----:B------:R-:W-:Y:S01]  /*1370*/  BAR.SYNC.DEFER_BLOCKING 0x0 ;  /* 0x0000000000007b1d */ /* 0x000fe20000010000 */
[----:B------:R-:W-:-:S13]  /*1380*/  ISETP.GT.U32.AND P1, PT, R3, 0x1f, PT ;  /* 0x0000001f0300780c */ /* 0x000fda0003f24070 */
[----:B0-----:R-:W-:Y:S05]  /*1390*/  @P1 BRA `(.L_x_16) ;  /* 0x00000000005c1947 */ /* 0x001fea0003800000 */
[----:B------:R-:W0:Y:S02]  /*13a0*/  LDCU UR4, c[0x0][0x360] ;  /* 0x00006c00ff0477ac */ /* 0x000e240008000800 */
[----:B0-----:R-:W-:-:S04]  /*13b0*/  UIADD3 UR4, UPT, UPT, UR4, 0x1f, URZ ;  /* 0x0000001f04047890 */ /* 0x001fc8000fffe0ff */
[----:B------:R-:W-:-:S06]  /*13c0*/  USHF.R.U32.HI UR4, URZ, 0x5, UR4 ;  /* 0x00000005ff047899 */ /* 0x000fcc0008011604 */
[----:B------:R-:W-:Y:S01]  /*13d0*/  ISETP.GE.U32.AND P1, PT, R3, UR4, PT ;  /* 0x0000000403007c0c */ /* 0x000fe2000bf26070 */
[----:B------:R-:W-:-:S12]  /*13e0*/  UMOV UR4, 0xffffffff ;  /* 0xffffffff00047882 */ /* 0x000fd80000000000 */
[----:B------:R-:W0:Y:S01]  /*13f0*/  @!P1 S2R R6, SR_CgaCtaId ;  /* 0x0000000000069919 */ /* 0x000e220000008800 */
[----:B------:R-:W-:-:S05]  /*1400*/  @!P1 MOV R5, 0x400 ;  /* 0x0000040000059802 */ /* 0x000fca0000000f00 */
[----:B------:R-:W-:-:S05]  /*1410*/  @!P1 VIADD R5, R5, 0x84 ;  /* 0x0000008405059836 */ /* 0x000fca0000000000 */
[----:B0-----:R-:W-:Y:S01]  /*1420*/  @!P1 LEA R6, R6, R5, 0x18 ;  /* 0x0000000506069211 */ /* 0x001fe200078ec0ff */
[----:B------:R-:W-:-:S04]  /*1430*/  IMAD.MOV.U32 R5, RZ, RZ, RZ ;  /* 0x000000ffff057224 */ /* 0x000fc800078e00ff */
[----:B------:R-:W-:-:S05]  /*1440*/  @!P1 IMAD R6, R3, 0x4, R6 ;  /* 0x0000000403069824 */ /* 0x000fca00078e0206 */
[----:B------:R0:W1:Y:S01]  /*1450*/  @!P1 LDS R5, [R6] ;  /* 0x0000000006059984 */ /* 0x0000620000000800 */
[----:B------:R-:W-:Y:S05]  /*1460*/  BRA.DIV UR4, `(.L_x_17) ;  /* 0x0000001204f07947 */ /* 0x000fea000b800000 */
[----:B01----:R-:W0:Y:S02]  /*1470*/  SHFL.DOWN PT, R6, R5, 0x10, 0x1f ;  /* 0x0a001f0005067f89 */ /* 0x003e2400000e0000 */
[----:B0-----:R-:W-:-:S05]  /*1480*/  FADD R6, R6, R5 ;  /* 0x0000000506067221 */ /* 0x001fca0000000000 */
[----:B------:R-:W0:Y:S02]  /*1490*/  SHFL.DOWN PT, R7, R6, 0x8, 0x1f ;  /* 0x09001f0006077f89 */ /* 0x000e2400000e0000 */
[----:B0-----:R-:W-:-:S05]  /*14a0*/  FADD R7, R6, R7 ;  /* 0x0000000706077221 */ /* 0x001fca0000000000 */
[----:B------:R-:W0:Y:S02]  /*14b0*/  SHFL.DOWN PT, R8, R7, 0x4, 0x1f ;  /* 0x08801f0007087f89 */ /* 0x000e2400000e0000 */
[----:B0-----:R-:W-:-:S05]  /*14c0*/  FADD R8, R7, R8 ;  /* 0x0000000807087221 */ /* 0x001fca0000000000 */
[----:B------:R-:W0:Y:S02]  /*14d0*/  SHFL.DOWN PT, R9, R8, 0x2, 0x1f ;  /* 0x08401f0008097f89 */ /* 0x000e2400000e0000 */
[----:B0-----:R-:W-:-:S05]  /*14e0*/  FADD R9, R8, R9 ;  /* 0x0000000908097221 */ /* 0x001fca0000000000 */
[----:B------:R0:W1:Y:S02]  /*14f0*/  SHFL.DOWN PT, R10, R9, 0x1, 0x1f ;  /* 0x08201f00090a7f89 */ /* 0x00006400000e0000 */
.L_x_46:
[----:B-1----:R-:W-:-:S07]  /*1500*/  FADD R6, R9, R10 ;  /* 0x0000000a09067221 */ /* 0x002fce0000000000 */
.L_x_16:
[----:B------:R-:W1:Y:S01]  /*1510*/  @P0 S2R R8, SR_CgaCtaId ;  /* 0x0000000000080919 */ /* 0x000e620000008800 */
[----:B------:R-:W-:Y:S01]  /*1520*/  @P0 MOV R5, 0x400 ;  /* 0x0000040000050802 */ /* 0x000fe20000000f00 */
[----:B------:R-:W-:Y:S05]  /*1530*/  WARPSYNC.ALL ;  /* 0x0000000000007948 */ /* 0x000fea0003800000 */
[----:B------:R-:W-:Y:S01]  /*1540*/  BSSY.RECONVERGENT B0, `(.L_x_18) ;  /* 0x0000023000007945 */ /* 0x000fe20003800200 */
[----:B-1----:R-:W-:-:S05]  /*1550*/  @P0 LEA R5, R8, R5, 0x18 ;  /* 0x0000000508050211 */ /* 0x002fca00078ec0ff */
[----:B------:R1:W-:Y:S01]  /*1560*/  @P0 STS [R5+0x104], R6 ;  /* 0x0001040605000388 */ /* 0x0003e20000000800 */
[----:B------:R-:W-:Y:S01]  /*1570*/  BAR.SYNC.DEFER_BLOCKING 0x0 ;  /* 0x0000000000007b1d */ /* 0x000fe20000010000 */
[----:B------:R-:W-:-:S13]  /*1580*/  ISETP.GE.AND P0, PT, R3, R12, PT ;  /* 0x0000000c0300720c */ /* 0x000fda0003f06270 */
[----:B-1----:R-:W-:Y:S05]  /*1590*/  @P0 BRA `(.L_x_19) ;  /* 0x0000000000740947 */ /* 0x002fea0003800000 */
[----:B------:R-:W1:Y:S01]  /*15a0*/  S2UR UR5, SR_CgaCtaId ;  /* 0x00000000000579c3 */ /* 0x000e620000008800 */
[----:B------:R-:W-:-:S07]  /*15b0*/  UMOV UR4, 0x400 ;  /* 0x0000040000047882 */ /* 0x000fce0000000000 */
[----:B------:R-:W2:Y:S01]  /*15c0*/  LDC R6, c[0x0][0x360] ;  /* 0x0000d800ff067b82 */ /* 0x000ea20000000800 */
[----:B-1----:R-:W-:-:S09]  /*15d0*/  ULEA UR4, UR5, UR4, 0x18 ;  /* 0x0000000405047291 */ /* 0x002fd2000f8ec0ff */
[----:B------:R-:W1:Y:S02]  /*15e0*/  LDS R5, [UR4+0x104] ;  /* 0x00010404ff057984 */ /* 0x000e640008000800 */
[----:B-1----:R-:W-:-:S04]  /*15f0*/  IADD3 R7, PT, PT, R5, 0x1800000, RZ ;  /* 0x0180000005077810 */ /* 0x002fc80007ffe0ff */
[----:B------:R-:W-:-:S04]  /*1600*/  LOP3.LUT R7, R7, 0x7f800000, RZ, 0xc0, !PT ;  /* 0x7f80000007077812 */ /* 0x000fc800078ec0ff */
[----:B------:R-:W-:-:S13]  /*1610*/  ISETP.GT.U32.AND P0, PT, R7, 0x1ffffff, PT ;  /* 0x01ffffff0700780c */ /* 0x000fda0003f04070 */
[----:B--2---:R-:W-:Y:S05]  /*1620*/  @P0 BRA `(.L_x_20) ;  /* 0x00000000000c0947 */ /* 0x004fea0003800000 */
[----:B------:R-:W-:-:S07]  /*1630*/  MOV R8, 0x1650 ;  /* 0x0000165000087802 */ /* 0x000fce0000000f00 */
[----:B0-----:R-:W-:Y:S05]  /*1640*/  CALL.REL.NOINC `($__internal_0_$__cuda_sm20_rcp_rn_f32_slowpath) ;  /* 0x00000014000c7944 */ /* 0x001fea0003c00000 */
[----:B------:R-:W-:Y:S05]  /*1650*/  BRA `(.L_x_21) ;  /* 0x0000000000107947 */ /* 0x000fea0003800000 */
.L_x_20:
[----:B------:R-:W1:Y:S02]  /*1660*/  MUFU.RCP R8, R5 ;  /* 0x0000000500087308 */ /* 0x000e640000001000 */
[----:B-1----:R-:W-:-:S04]  /*1670*/  FFMA R7, R5, R8, -1 ;  /* 0xbf80000005077423 */ /* 0x002fc80000000008 */
[----:B------:R-:W-:-:S04]  /*1680*/  FADD.FTZ R7, -R7, -RZ ;  /* 0x800000ff07077221 */ /* 0x000fc80000010100 */
[----:B------:R-:W-:-:S07]  /*1690*/  FFMA R7, R8, R7, R8 ;  /* 0x0000000708077223 */ /* 0x000fce0000000008 */
.L_x_21:
[----:B0-----:R-:W0:Y:S01]  /*16a0*/  S2R R9, SR_CgaCtaId ;  /* 0x0000000000097919 */ /* 0x001e220000008800 */
[----:B------:R-:W1:Y:S01]  /*16b0*/  LDC R12, c[0x0][0x3a8] ;  /* 0x0000ea00ff0c7b82 */ /* 0x000e620000000800 */
[----:B------:R-:W-:-:S05]  /*16c0*/  MOV R5, 0x400 ;  /* 0x0000040000057802 */ /* 0x000fca0000000f00 */
[----:B------:R-:W-:Y:S02]  /*16d0*/  VIADD R8, R5, 0x110 ;  /* 0x0000011005087836 */ /* 0x000fe40000000000 */
[----:B------:R-:W-:-:S03]  /*16e0*/  IMAD.MOV.U32 R5, RZ, RZ, R3 ;  /* 0x000000ffff057224 */ /* 0x000fc600078e0003 */
[----:B0-----:R-:W-:-:S07]  /*16f0*/  LEA R14, R9, R8, 0x18 ;  /* 0x00000008090e7211 */ /* 0x001fce00078ec0ff */
.L_x_22:
[----:B--2---:R-:W-:Y:S02]  /*1700*/  IMAD R8, R5, 0x4, R14 ;  /* 0x0000000405087824 */ /* 0x004fe400078e020e */
[----:B------:R-:W-:-:S03]  /*1710*/  IMAD.IADD R5, R6, 0x1, R5 ;  /* 0x0000000106057824 */ /* 0x000fc600078e0205 */
[----:B------:R-:W0:Y:S02]  /*1720*/  LDS R10, [R8] ;  /* 0x00000000080a7984 */ /* 0x000e240000000800 */
[----:B-1----:R-:W-:Y:S01]  /*1730*/  ISETP.GE.AND P0, PT, R5, R12, PT ;  /* 0x0000000c0500720c */ /* 0x002fe20003f06270 */
[----:B0-----:R-:W-:-:S05]  /*1740*/  FMUL R9, R10, R7 ;  /* 0x000000070a097220 */ /* 0x001fca0000400000 */
[----:B------:R2:W-:Y:S07]  /*1750*/  STS [R8], R9 ;  /* 0x0000000908007388 */ /* 0x0005ee0000000800 */
[----:B------:R-:W-:Y:S05]  /*1760*/  @!P0 BRA `(.L_x_22) ;  /* 0xfffffffc00e48947 */ /* 0x000fea000383ffff */
.L_x_19:
[----:B------:R-:W-:Y:S05]  /*1770*/  BSYNC.RECONVERGENT B0 ;  /* 0x0000000000007941 */ /* 0x000fea0003800200 */
.L_x_18:
[----:B------:R-:W1:Y:S01]  /*1780*/  LDCU UR9, c[0x0][0x3ac] ;  /* 0x00007580ff0977ac */ /* 0x000e620008000800 */
[----:B------:R-:W-:Y:S01]  /*1790*/  BAR.SYNC.DEFER_BLOCKING 0x0 ;  /* 0x0000000000007b1d */ /* 0x000fe20000010000 */
[----:B-1----:R-:W-:-:S13]  /*17a0*/  ISETP.GE.AND P0, PT, R3, UR9, PT ;  /* 0x0000000903007c0c */ /* 0x002fda000bf06270 */
[----:B------:R-:W-:Y:S05]  /*17b0*/  @P0 EXIT ;  /* 0x000000000000094d */ /* 0x000fea0003800000 */
[----:B------:R-:W-:Y:S01]  /*17c0*/  ISETP.GT.AND P0, PT, R12, RZ, PT ;  /* 0x000000ff0c00720c */ /* 0x000fe20003f04270 */
[----:B------:R-:W1:Y:S01]  /*17d0*/  LDCU UR8, c[0x0][0x360] ;  /* 0x00006c00ff0877ac */ /* 0x000e620008000800 */
[----:B------:R-:W3:Y:S11]  /*17e0*/  LDCU.64 UR10, c[0x0][0x390] ;  /* 0x00007200ff0a77ac */ /* 0x000ef60008000a00 */
[----:B------:R-:W-:Y:S05]  /*17f0*/  @P0 BRA `(.L_x_23) ;  /* 0x0000000000280947 */ /* 0x000fea0003800000 */
[----:B0-2---:R-:W0:Y:S02]  /*1800*/  LDC.64 R8, c[0x0][0x398] ;  /* 0x0000e600ff087b82 */ /* 0x005e240000000a00 */
.L_x_24:
[----:B------:R-:W-:-:S04]  /*1810*/  IADD3 R2, P0, PT, R3, R0, RZ ;  /* 0x0000000003027210 */ /* 0x000fc80007f1e0ff */
[C---:B------:R-:W-:Y:S01]  /*1820*/  LEA.HI.X.SX32 R5, R3.reuse, R4, 0x1, P0 ;  /* 0x0000000403057211 */ /* 0x040fe200000f0eff */
[----:B-1----:R-:W-:Y:S01]  /*1830*/  VIADD R3, R3, UR8 ;  /* 0x0000000803037c36 */ /* 0x002fe20008000000 */
[----:B0-----:R-:W-:-:S04]  /*1840*/  LEA R6, P0, R2, R8, 0x1 ;  /* 0x0000000802067211 */ /* 0x001fc800078008ff */
[----:B------:R-:W-:Y:S02]  /*1850*/  LEA.HI.X R7, R2, R9, R5, 0x1, P0 ;  /* 0x0000000902077211 */ /* 0x000fe400000f0c05 */
[----:B------:R-:W-:-:S03]  /*1860*/  ISETP.GE.AND P0, PT, R3, UR9, PT ;  /* 0x0000000903007c0c */ /* 0x000fc6000bf06270 */
[----:B------:R2:W-:Y:S10]  /*1870*/  STG.E.U16 desc[UR6][R6.64], RZ ;  /* 0x000000ff06007986 */ /* 0x0005f4000c101506 */
[----:B--2---:R-:W-:Y:S05]  /*1880*/  @!P0 BRA `(.L_x_24) ;  /* 0xfffffffc00e08947 */ /* 0x004fea000383ffff */
[----:B---3--:R-:W-:Y:S05]  /*1890*/  EXIT ;  /* 0x000000000000794d */ /* 0x008fea0003800000 */
.L_x_23:
[C---:B------:R-:W-:Y:S02]  /*18a0*/  LOP3.LUT R5, R12.reuse, 0x7, RZ, 0xc0, !PT ;  /* 0x000000070c057812 */ /* 0x040fe400078ec0ff */
[C---:B------:R-:W-:Y:S02]  /*18b0*/  LOP3.LUT R6, R12.reuse, 0x3, RZ, 0xc0, !PT ;  /* 0x000000030c067812 */ /* 0x040fe400078ec0ff */
[----:B------:R-:W-:-:S07]  /*18c0*/  LOP3.LUT R7, R12, 0x7ffffff8, RZ, 0xc0, !PT ;  /* 0x7ffffff80c077812 */ /* 0x000fce00078ec0ff */
.L_x_34:
[----:B------:R-:W4:Y:S01]  /*18d0*/  LDCU UR4, c[0x0][0x3a8] ;  /* 0x00007500ff0477ac */ /* 0x000f220008000800 */
[----:B------:R-:W-:Y:S02]  /*18e0*/  HFMA2 R20, -RZ, RZ, 0, 0 ;  /* 0x00000000ff147431 */ /* 0x000fe400000001ff */
[----:B------:R-:W-:Y:S01]  /*18f0*/  IMAD.MOV.U32 R12, RZ, RZ, RZ ;  /* 0x000000ffff0c7224 */ /* 0x000fe200078e00ff */
[----:B----4-:R-:W-:-:S09]  /*1900*/  UISETP.GE.U32.AND UP0, UPT, UR4, 0x8, UPT ;  /* 0x000000080400788c */ /* 0x010fd2000bf06070 */
[----:B------:R-:W-:Y:S05]  /*1910*/  BRA.U !UP0, `(.L_x_25) ;  /* 0x00000005086c7547 */ /* 0x000fea000b800000 */
[----:B------:R-:W4:Y:S01]  /*1920*/  S2UR UR5, SR_CgaCtaId ;  /* 0x00000000000579c3 */ /* 0x000f220000008800 */
[----:B------:R-:W-:Y:S01]  /*1930*/  UMOV UR4, 0x400 ;  /* 0x0000040000047882 */ /* 0x000fe20000000000 */
[----:B------:R-:W-:Y:S01]  /*1940*/  BSSY.RECONVERGENT B0, `(.L_x_26) ;  /* 0x0000057000007945 */ /* 0x000fe20003800200 */
[----:B------:R-:W-:Y:S01]  /*1950*/  UIADD3 UR4, UPT, UPT, UR4, 0x110, URZ ;  /* 0x0000011004047890 */ /* 0x000fe2000fffe0ff */
[----:B------:R-:W-:Y:S02]  /*1960*/  IMAD.MOV R16, RZ, RZ, -R7 ;  /* 0x000000ffff107224 */ /* 0x000fe400078e0a07 */
[----:B------:R-:W-:Y:S02]  /*1970*/  IMAD.MOV.U32 R20, RZ, RZ, RZ ;  /* 0x000000ffff147224 */ /* 0x000fe400078e00ff */
[----:B------:R-:W5:Y:S01]  /*1980*/  LDC R12, c[0x0][0x3ac] ;  /* 0x0000eb00ff0c7b82 */ /* 0x000f620000000800 */
[----:B------:R-:W-:Y:S01]  /*1990*/  IMAD.MOV.U32 R27, RZ, RZ, R3 ;  /* 0x000000ffff1b7224 */ /* 0x000fe200078e0003 */
[----:B----4-:R-:W-:-:S04]  /*19a0*/  ULEA UR4, UR5, UR4, 0x18 ;  /* 0x0000000405047291 */ /* 0x010fc8000f8ec0ff */
[----:B------:R-:W-:Y:S01]  /*19b0*/  UIADD3 UR4, UPT, UPT, UR4, 0x10, URZ ;  /* 0x0000001004047890 */ /* 0x000fe2000fffe0ff */
[----:B-----5:R-:W-:Y:S01]  /*19c0*/  IMAD.IADD R13, R3, 0x1, R12 ;  /* 0x00000001030d7824 */ /* 0x020fe200078e020c */
[C---:B------:R-:W-:Y:S01]  /*19d0*/  LEA R15, R12.reuse, R3, 0x1 ;  /* 0x000000030c0f7211 */ /* 0x040fe200078e08ff */
[C-C-:B------:R-:W-:Y:S02]  /*19e0*/  IMAD R17, R12.reuse, 0x3, R3.reuse ;  /* 0x000000030c117824 */ /* 0x140fe400078e0203 */
[C-C-:B------:R-:W-:Y:S02]  /*19f0*/  IMAD R19, R12.reuse, 0x4, R3.reuse ;  /* 0x000000040c137824 */ /* 0x140fe400078e0203 */
[C-C-:B------:R-:W-:Y:S02]  /*1a00*/  IMAD R21, R12.reuse, 0x5, R3.reuse ;  /* 0x000000050c157824 */ /* 0x140fe400078e0203 */
[C-C-:B------:R-:W-:Y:S02]  /*1a10*/  IMAD R23, R12.reuse, 0x6, R3.reuse ;  /* 0x000000060c177824 */ /* 0x140fe400078e0203 */
[----:B------:R-:W-:-:S02]  /*1a20*/  IMAD R25, R12, 0x7, R3 ;  /* 0x000000070c197824 */ /* 0x000fc400078e0203 */
[----:B------:R-:W-:-:S07]  /*1a30*/  IMAD.U32 R14, RZ, RZ, UR4 ;  /* 0x00000004ff0e7e24 */ /* 0x000fce000f8e00ff */
.L_x_27:
[----:B------:R-:W-:Y:S02]  /*1a40*/  SHF.R.S32.HI R18, RZ, 0x1f, R2 ;  /* 0x0000001fff127819 */ /* 0x000fe40000011402 */
[C---:B0-2---:R-:W-:Y:S02]  /*1a50*/  IADD3 R9, P0, PT, R2.reuse, R27, RZ ;  /* 0x0000001b02097210 */ /* 0x045fe40007f1e0ff */
[----:B------:R-:W-:Y:S02]  /*1a60*/  IADD3 R8, P1, PT, R2, R13, RZ ;  /* 0x0000000d02087210 */ /* 0x000fe40007f3e0ff */
[----:B------:R-:W-:Y:S02]  /*1a70*/  LEA.HI.X.SX32 R22, R27, R18, 0x1, P0 ;  /* 0x000000121b167211 */ /* 0x000fe400000f0eff */
[----:B---3--:R-:W-:-:S04]  /*1a80*/  LEA R10, P0, R9, UR10, 0x1 ;  /* 0x0000000a090a7c11 */ /* 0x008fc8000f8008ff */
[----:B------:R-:W-:Y:S02]  /*1a90*/  LEA.HI.X R11, R9, UR11, R22, 0x1, P0 ;  /* 0x0000000b090b7c11 */ /* 0x000fe400080f0c16 */
[----:B------:R-:W-:Y:S02]  /*1aa0*/  LEA.HI.X.SX32 R9, R13, R18, 0x1, P1 ;  /* 0x000000120d097211 */ /* 0x000fe400008f0eff */
[C---:B------:R-:W-:Y:S01]  /*1ab0*/  LEA R28, P0, R8.reuse, UR10, 0x1 ;  /* 0x0000000a081c7c11 */ /* 0x040fe2000f8008ff */
[----:B------:R0:W2:Y:S03]  /*1ac0*/  LDG.E.U16.CONSTANT R22, desc[UR6][R10.64] ;  /* 0x000000060a167981 */ /* 0x0000a6000c1e9500 */
[----:B------:R-:W-:-:S05]  /*1ad0*/  LEA.HI.X R29, R8, UR11, R9, 0x1, P0 ;  /* 0x0000000b081d7c11 */ /* 0x000fca00080f0c09 */
[----:B------:R-:W3:Y:S04]  /*1ae0*/  LDG.E.U16.CONSTANT R28, desc[UR6][R28.64] ;  /* 0x000000061c1c7981 */ /* 0x000ee8000c1e9500 */
[----:B0-----:R-:W0:Y:S01]  /*1af0*/  LDS.128 R8, [R14+-0x10] ;  /* 0xfffff0000e087984 */ /* 0x001e220000000c00 */
[----:B--2---:R-:W-:-:S05]  /*1b00*/  HADD2.F32 R22, -RZ, R22.H0_H0 ;  /* 0x20000016ff167230 */ /* 0x004fca0000004100 */
[----:B0-----:R-:W-:Y:S01]  /*1b10*/  FFMA R20, R8, R22, R20 ;  /* 0x0000001608147223 */ /* 0x001fe20000000014 */
[----:B------:R-:W-:Y:S01]  /*1b20*/  IADD3 R22, P0, PT, R2, R15, RZ ;  /* 0x0000000f02167210 */ /* 0x000fe20007f1e0ff */
[----:B---3--:R-:W-:-:S05]  /*1b30*/  HADD2.F32 R8, -RZ, R28.H0_H0 ;  /* 0x2000001cff087230 */ /* 0x008fca0000004100 */
[----:B------:R-:W-:Y:S01]  /*1b40*/  FFMA R20, R9, R8, R20 ;  /* 0x0000000809147223 */ /* 0x000fe20000000014 */
[----:B------:R-:W-:Y:S02]  /*1b50*/  LEA.HI.X.SX32 R9, R15, R18, 0x1, P0 ;  /* 0x000000120f097211 */ /* 0x000fe400000f0eff */
[----:B------:R-:W-:-:S04]  /*1b60*/  LEA R8, P0, R22, UR10, 0x1 ;  /* 0x0000000a16087c11 */ /* 0x000fc8000f8008ff */
[----:B------:R-:W-:-:S05]  /*1b70*/  LEA.HI.X R9, R22, UR11, R9, 0x1, P0 ;  /* 0x0000000b16097c11 */ /* 0x000fca00080f0c09 */
[----:B------:R-:W2:Y:S01]  /*1b80*/  LDG.E.U16.CONSTANT R8, desc[UR6][R8.64] ;  /* 0x0000000608087981 */ /* 0x000ea2000c1e9500 */
[----:B------:R-:W-:-:S04]  /*1b90*/  IADD3 R22, P0, PT, R2, R17, RZ ;  /* 0x0000001102167210 */ /* 0x000fc80007f1e0ff */
[----:B------:R-:W-:Y:S02]  /*1ba0*/  LEA.HI.X.SX32 R29, R17, R18, 0x1, P0 ;  /* 0x00000012111d7211 */ /* 0x000fe400000f0eff */
[----:B------:R-:W-:-:S04]  /*1bb0*/  LEA R28, P0, R22, UR10, 0x1 ;  /* 0x0000000a161c7c11 */ /* 0x000fc8000f8008ff */
[----:B------:R-:W-:-:S05]  /*1bc0*/  LEA.HI.X R29, R22, UR11, R29, 0x1, P0 ;  /* 0x0000000b161d7c11 */ /* 0x000fca00080f0c1d */
[----:B------:R0:W3:Y:S01]  /*1bd0*/  LDG.E.U16.CONSTANT R22, desc[UR6][R28.64] ;  /* 0x000000061c167981 */ /* 0x0000e2000c1e9500 */
[----:B------:R-:W-:Y:S01]  /*1be0*/  IADD3 R26, P0, PT, R2, R19, RZ ;  /* 0x00000013021a7210 */ /* 0x000fe20007f1e0ff */
[----:B--2---:R-:W-:-:S05]  /*1bf0*/  HADD2.F32 R24, -RZ, R8.H0_H0 ;  /* 0x20000008ff187230 */ /* 0x004fca0000004100 */
[----:B------:R-:W-:Y:S01]  /*1c00*/  FFMA R10, R10, R24, R20 ;  /* 0x000000180a0a7223 */ /* 0x000fe20000000014 */
[----:B------:R-:W-:Y:S02]  /*1c10*/  LEA.HI.X.SX32 R20, R19, R18, 0x1, P0 ;  /* 0x0000001213147211 */ /* 0x000fe400000f0eff */
[----:B------:R-:W-:-:S04]  /*1c20*/  LEA R8, P0, R26, UR10, 0x1 ;  /* 0x0000000a1a087c11 */ /* 0x000fc8000f8008ff */
[----:B------:R-:W-:Y:S02]  /*1c30*/  LEA.HI.X R9, R26, UR11, R20, 0x1, P0 ;  /* 0x0000000b1a097c11 */ /* 0x000fe400080f0c14 */
[----:B------:R-:W-:-:S03]  /*1c40*/  IADD3 R24, P0, PT, R2, R21, RZ ;  /* 0x0000001502187210 */ /* 0x000fc60007f1e0ff */
[----:B------:R2:W4:Y:S01]  /*1c50*/  LDG.E.U16.CONSTANT R20, desc[UR6][R8.64] ;  /* 0x0000000608147981 */ /* 0x000522000c1e9500 */
[----:B------:R-:W-:Y:S02]  /*1c60*/  LEA.HI.X.SX32 R26, R21, R18, 0x1, P0 ;  /* 0x00000012151a7211 */ /* 0x000fe400000f0eff */
[----:B0-----:R-:W-:-:S04]  /*1c70*/  LEA R28, P0, R24, UR10, 0x1 ;  /* 0x0000000a181c7c11 */ /* 0x001fc8000f8008ff */
[----:B------:R-:W-:-:S05]  /*1c80*/  LEA.HI.X R29, R24, UR11, R26, 0x1, P0 ;  /* 0x0000000b181d7c11 */ /* 0x000fca00080f0c1a */
[----:B------:R-:W5:Y:S01]  /*1c90*/  LDG.E.U16.CONSTANT R28, desc[UR6][R28.64] ;  /* 0x000000061c1c7981 */ /* 0x000f62000c1e9500 */
[----:B---3--:R-:W-:-:S05]  /*1ca0*/  HADD2.F32 R22, -RZ, R22.H0_H0 ;  /* 0x20000016ff167230 */ /* 0x008fca0000004100 */
[----:B------:R-:W-:Y:S02]  /*1cb0*/  FFMA R22, R11, R22, R10 ;  /* 0x000000160b167223 */ /* 0x000fe4000000000a */
[----:B--2---:R-:W0:Y:S01]  /*1cc0*/  LDS.128 R8, [R14] ;  /* 0x000000000e087984 */ /* 0x004e220000000c00 */
[----:B----4-:R-:W-:-:S05]  /*1cd0*/  HADD2.F32 R20, -RZ, R20.H0_H0 ;  /* 0x20000014ff147230 */ /* 0x010fca0000004100 */
[----:B0-----:R-:W-:Y:S01]  /*1ce0*/  FFMA R20, R8, R20, R22 ;  /* 0x0000001408147223 */ /* 0x001fe20000000016 */
[----:B------:R-:W-:Y:S01]  /*1cf0*/  IADD3 R8, P0, PT, R2, R23, RZ ;  /* 0x0000001702087210 */ /* 0x000fe20007f1e0ff */
[----:B-----5:R-:W-:-:S05]  /*1d00*/  HADD2.F32 R22, -RZ, R28.H0_H0 ;  /* 0x2000001cff167230 */ /* 0x020fca0000004100 */
[----:B------:R-:W-:Y:S01]  /*1d10*/  FFMA R20, R9, R22, R20 ;  /* 0x0000001609147223 */ /* 0x000fe20000000014 */
[-C--:B------:R-:W-:Y:S02]  /*1d20*/  LEA.HI.X.SX32 R22, R23, R18.reuse, 0x1, P0 ;  /* 0x0000001217167211 */ /* 0x080fe400000f0eff */
[----:B------:R-:W-:Y:S02]  /*1d30*/  LEA R28, P0, R8, UR10, 0x1 ;  /* 0x0000000a081c7c11 */ /* 0x000fe4000f8008ff */
[----:B------:R-:W-:Y:S02]  /*1d40*/  IADD3 R9, P1, PT, R2, R25, RZ ;  /* 0x0000001902097210 */ /* 0x000fe40007f3e0ff */
[----:B------:R-:W-:Y:S02]  /*1d50*/  LEA.HI.X R29, R8, UR11, R22, 0x1, P0 ;  /* 0x0000000b081d7c11 */ /* 0x000fe400080f0c16 */
[----:B------:R-:W-:Y:S02]  /*1d60*/  LEA.HI.X.SX32 R18, R25, R18, 0x1, P1 ;  /* 0x0000001219127211 */ /* 0x000fe400008f0eff */
[C---:B------:R-:W-:Y:S01]  /*1d70*/  LEA R8, P0, R9.reuse, UR10, 0x1 ;  /* 0x0000000a09087c11 */ /* 0x040fe2000f8008ff */
[----:B------:R-:W2:Y:S03]  /*1d80*/  LDG.E.U16.CONSTANT R28, desc[UR6][R28.64] ;  /* 0x000000061c1c7981 */ /* 0x000ea6000c1e9500 */
[----:B------:R-:W-:-:S05]  /*1d90*/  LEA.HI.X R9, R9, UR11, R18, 0x1, P0 ;  /* 0x0000000b09097c11 */ /* 0x000fca00080f0c12 */
[----:B------:R-:W3:Y:S01]  /*1da0*/  LDG.E.U16.CONSTANT R8, desc[UR6][R8.64] ;  /* 0x0000000608087981 */ /* 0x000ee2000c1e9500 */
[----:B------:R-:W-:-:S05]  /*1db0*/  VIADD R16, R16, 0x8 ;  /* 0x0000000810107836 */ /* 0x000fca0000000000 */
[----:B------:R-:W-:Y:S01]  /*1dc0*/  ISETP.NE.AND P0, PT, R16, RZ, PT ;  /* 0x000000ff1000720c */ /* 0x000fe20003f05270 */
[----:B------:R-:W-:Y:S01]  /*1dd0*/  VIADD R14, R14, 0x20 ;  /* 0x000000200e0e7836 */ /* 0x000fe20000000000 */
[C---:B------:R-:W-:Y:S01]  /*1de0*/  LEA R15, R12.reuse, R15, 0x3 ;  /* 0x0000000f0c0f7211 */ /* 0x040fe200078e18ff */
[C---:B------:R-:W-:Y:S01]  /*1df0*/  IMAD R13, R12.reuse, 0x8, R13 ;  /* 0x000000080c0d7824 */ /* 0x040fe200078e020d */
[C---:B------:R-:W-:Y:S01]  /*1e00*/  LEA R27, R12.reuse, R27, 0x3 ;  /* 0x0000001b0c1b7211 */ /* 0x040fe200078e18ff */
[C---:B------:R-:W-:Y:S02]  /*1e10*/  IMAD R17, R12.reuse, 0x8, R17 ;  /* 0x000000080c117824 */ /* 0x040fe400078e0211 */
[C---:B------:R-:W-:Y:S02]  /*1e20*/  IMAD R19, R12.reuse, 0x8, R19 ;  /* 0x000000080c137824 */ /* 0x040fe400078e0213 */
[C---:B------:R-:W-:Y:S02]  /*1e30*/  IMAD R21, R12.reuse, 0x8, R21 ;  /* 0x000000080c157824 */ /* 0x040fe400078e0215 */
[----:B------:R-:W-:-:S02]  /*1e40*/  IMAD R23, R12, 0x8, R23 ;  /* 0x000000080c177824 */ /* 0x000fc400078e0217 */
[----:B------:R-:W-:Y:S02]  /*1e50*/  IMAD R25, R12, 0x8, R25 ;  /* 0x000000080c197824 */ /* 0x000fe400078e0219 */
[----:B--2---:R-:W-:-:S05]  /*1e60*/  HADD2.F32 R18, -RZ, R28.H0_H0 ;  /* 0x2000001cff127230 */ /* 0x004fca0000004100 */
[----:B------:R-:W-:Y:S01]  /*1e70*/  FFMA R20, R10, R18, R20 ;  /* 0x000000120a147223 */ /* 0x000fe20000000014 */
[----:B---3--:R-:W-:-:S05]  /*1e80*/  HADD2.F32 R22, -RZ, R8.H0_H0 ;  /* 0x20000008ff167230 */ /* 0x008fca0000004100 */
[----:B------:R-:W-:Y:S01]  /*1e90*/  FFMA R20, R11, R22, R20 ;  /* 0x000000160b147223 */ /* 0x000fe20000000014 */
[----:B------:R-:W-:Y:S06]  /*1ea0*/  @P0 BRA `(.L_x_27) ;  /* 0xfffffff800e40947 */ /* 0x000fec000383ffff */
[----:B-1----:R-:W-:Y:S05]  /*1eb0*/  BSYNC.RECONVERGENT B0 ;  /* 0x0000000000007941 */ /* 0x002fea0003800200 */
.L_x_26:
[----:B------:R-:W-:-:S07]  /*1ec0*/  IMAD.MOV.U32 R12, RZ, RZ, R7 ;  /* 0x000000ffff0c7224 */ /* 0x000fce00078e0007 */
.L_x_25:
[----:B------:R-:W-:Y:S01]  /*1ed0*/  ISETP.NE.AND P0, PT, R5, RZ, PT ;  /* 0x000000ff0500720c */ /* 0x000fe20003f05270 */
[----:B------:R-:W-:-:S12]  /*1ee0*/  BSSY.RECONVERGENT B0, `(.L_x_28) ;  /* 0x0000064000007945 */ /* 0x000fd80003800200 */
[----:B------:R-:W-:Y:S05]  /*1ef0*/  @!P0 BRA `(.L_x_29) ;  /* 0x0000000400888947 */ /* 0x000fea0003800000 */
[----:B--2---:R-:W-:Y:S01]  /*1f00*/  VIADD R8, R5, 0xffffffff ;  /* 0xffffffff05087836 */ /* 0x004fe20000000000 */
[----:B------:R-:W-:Y:S01]  /*1f10*/  BSSY.RECONVERGENT B1, `(.L_x_30) ;  /* 0x000002f000017945 */ /* 0x000fe20003800200 */
[----:B------:R-:W-:Y:S02]  /*1f20*/  ISETP.NE.AND P0, PT, R6, RZ, PT ;  /* 0x000000ff0600720c */ /* 0x000fe40003f05270 */
[----:B------:R-:W-:Y:S02]  /*1f30*/  SHF.R.S32.HI R13, RZ, 0x1f, R2 ;  /* 0x0000001fff0d7819 */ /* 0x000fe40000011402 */
[----:B------:R-:W-:-:S13]  /*1f40*/  ISETP.GE.U32.AND P1, PT, R8, 0x3, PT ;  /* 0x000000030800780c */ /* 0x000fda0003f26070 */
[----:B------:R-:W-:Y:S05]  /*1f50*/  @!P1 BRA `(.L_x_31) ;  /* 0x0000000000a89947 */ /* 0x000fea0003800000 */
[----:B------:R-:W2:Y:S01]  /*1f60*/  LDCU UR4, c[0x0][0x3ac] ;  /* 0x00007580ff0477ac */ /* 0x000ea20008000800 */
[----:B------:R-:W4:Y:S01]  /*1f70*/  LDCU.64 UR12, c[0x0][0x390] ;  /* 0x00007200ff0c77ac */ /* 0x000f220008000a00 */
[----:B--2---:R-:W-:-:S04]  /*1f80*/  IMAD R8, R12, UR4, R3 ;  /* 0x000000040c087c24 */ /* 0x004fc8000f8e0203 */
[----:B0-----:R-:W-:Y:S01]  /*1f90*/  VIADD R9, R8, UR4 ;  /* 0x0000000408097c36 */ /* 0x001fe20008000000 */
[----:B------:R-:W-:-:S04]  /*1fa0*/  IADD3 R15, P1, PT, R2, R8, RZ ;  /* 0x00000008020f7210 */ /* 0x000fc80007f3e0ff */
[----:B------:R-:W-:Y:S02]  /*1fb0*/  IADD3 R11, P2, PT, R2, R9, RZ ;  /* 0x00000009020b7210 */ /* 0x000fe40007f5e0ff */
[-C--:B------:R-:W-:Y:S01]  /*1fc0*/  LEA.HI.X.SX32 R16, R8, R13.reuse, 0x1, P1 ;  /* 0x0000000d08107211 */ /* 0x080fe200008f0eff */
[----:B------:R-:W-:Y:S01]  /*1fd0*/  VIADD R8, R9, UR4 ;  /* 0x0000000409087c36 */ /* 0x000fe20008000000 */
[----:B----4-:R-:W-:Y:S02]  /*1fe0*/  LEA R14, P1, R15, UR12, 0x1 ;  /* 0x0000000c0f0e7c11 */ /* 0x010fe4000f8208ff */
[----:B------:R-:W-:Y:S02]  /*1ff0*/  LEA.HI.X.SX32 R18, R9, R13, 0x1, P2 ;  /* 0x0000000d09127211 */ /* 0x000fe400010f0eff */
[----:B------:R-:W-:Y:S02]  /*2000*/  LEA R10, P2, R11, UR12, 0x1 ;  /* 0x0000000c0b0a7c11 */ /* 0x000fe4000f8408ff */
[----:B------:R-:W-:-:S02]  /*2010*/  IADD3 R9, P3, PT, R2, R8, RZ ;  /* 0x0000000802097210 */ /* 0x000fc40007f7e0ff */
[----:B------:R-:W-:Y:S01]  /*2020*/  LEA.HI.X R15, R15, UR13, R16, 0x1, P1 ;  /* 0x0000000d0f0f7c11 */ /* 0x000fe200088f0c10 */
[C---:B------:R-:W-:Y:S01]  /*2030*/  VIADD R16, R8.reuse, UR4 ;  /* 0x0000000408107c36 */ /* 0x040fe20008000000 */
[----:B------:R-:W-:Y:S02]  /*2040*/  LEA.HI.X R11, R11, UR13, R18, 0x1, P2 ;  /* 0x0000000d0b0b7c11 */ /* 0x000fe400090f0c12 */
[----:B------:R-:W-:Y:S01]  /*2050*/  LEA.HI.X.SX32 R18, R8, R13, 0x1, P3 ;  /* 0x0000000d08127211 */ /* 0x000fe200018f0eff */
[----:B------:R0:W2:Y:S01]  /*2060*/  LDG.E.U16.CONSTANT R21, desc[UR6][R14.64] ;  /* 0x000000060e157981 */ /* 0x0000a2000c1e9500 */
[C---:B------:R-:W-:Y:S02]  /*2070*/  LEA R8, P1, R9.reuse, UR12, 0x1 ;  /* 0x0000000c09087c11 */ /* 0x040fe4000f8208ff */
[----:B------:R-:W-:Y:S01]  /*2080*/  IADD3 R17, P2, PT, R2, R16, RZ ;  /* 0x0000001002117210 */ /* 0x000fe20007f5e0ff */
[----:B------:R-:W4:Y:S01]  /*2090*/  LDG.E.U16.CONSTANT R10, desc[UR6][R10.64] ;  /* 0x000000060a0a7981 */ /* 0x000f22000c1e9500 */
[----:B------:R-:W-:-:S02]  /*20a0*/  LEA.HI.X R9, R9, UR13, R18, 0x1, P1 ;  /* 0x0000000d09097c11 */ /* 0x000fc400088f0c12 */
[----:B------:R-:W-:Y:S02]  /*20b0*/  LEA.HI.X.SX32 R16, R16, R13, 0x1, P2 ;  /* 0x0000000d10107211 */ /* 0x000fe400010f0eff */
[C---:B------:R-:W-:Y:S01]  /*20c0*/  LEA R18, P1, R17.reuse, UR12, 0x1 ;  /* 0x0000000c11127c11 */ /* 0x040fe2000f8208ff */
[----:B------:R-:W5:Y:S03]  /*20d0*/  LDG.E.U16.CONSTANT R8, desc[UR6][R8.64] ;  /* 0x0000000608087981 */ /* 0x000f66000c1e9500 */
[----:B------:R-:W-:-:S05]  /*20e0*/  LEA.HI.X R19, R17, UR13, R16, 0x1, P1 ;  /* 0x0000000d11137c11 */ /* 0x000fca00088f0c10 */
[----:B------:R-:W3:Y:S01]  /*20f0*/  LDG.E.U16.CONSTANT R18, desc[UR6][R18.64] ;  /* 0x0000000612127981 */ /* 0x000ee2000c1e9500 */
[----:B------:R-:W1:Y:S01]  /*2100*/  S2UR UR5, SR_CgaCtaId ;  /* 0x00000000000579c3 */ /* 0x000e620000008800 */
[----:B------:R-:W-:Y:S02]  /*2110*/  UMOV UR4, 0x400 ;  /* 0x0000040000047882 */ /* 0x000fe40000000000 */
[----:B------:R-:W-:-:S04]  /*2120*/  UIADD3 UR4, UPT, UPT, UR4, 0x110, URZ ;  /* 0x0000011004047890 */ /* 0x000fc8000fffe0ff */
[----:B-1----:R-:W-:-:S06]  /*2130*/  ULEA UR4, UR5, UR4, 0x18 ;  /* 0x0000000405047291 */ /* 0x002fcc000f8ec0ff */
[----:B------:R-:W-:-:S05]  /*2140*/  LEA R22, R12, UR4, 0x2 ;  /* 0x000000040c167c11 */ /* 0x000fca000f8e10ff */
[----:B0-----:R-:W0:Y:S04]  /*2150*/  LDS.64 R14, [R22] ;  /* 0x00000000160e7984 */ /* 0x001e280000000a00 */
[----:B------:R-:W1:Y:S01]  /*2160*/  LDS.64 R16, [R22+0x8] ;  /* 0x0000080016107984 */ /* 0x000e620000000a00 */
[----:B------:R-:W-:Y:S01]  /*2170*/  IADD3 R12, PT, PT, R12, 0x4, RZ ;  /* 0x000000040c0c7810 */ /* 0x000fe20007ffe0ff */
[----:B--2---:R-:W-:Y:S02]  /*2180*/  HADD2.F32 R21, -RZ, R21.H0_H0 ;  /* 0x20000015ff157230 */ /* 0x004fe40000004100 */
[----:B----4-:R-:W-:-:S03]  /*2190*/  HADD2.F32 R11, -RZ, R10.H0_H0 ;  /* 0x2000000aff0b7230 */ /* 0x010fc60000004100 */
[----:B0-----:R-:W-:-:S04]  /*21a0*/  FFMA R14, R14, R21, R20 ;  /* 0x000000150e0e7223 */ /* 0x001fc80000000014 */
[----:B------:R-:W-:Y:S01]  /*21b0*/  FFMA R11, R11, R15, R14 ;  /* 0x0000000f0b0b7223 */ /* 0x000fe2000000000e */
[----:B-----5:R-:W-:-:S05]  /*21c0*/  HADD2.F32 R8, -RZ, R8.H0_H0 ;  /* 0x20000008ff087230 */ /* 0x020fca0000004100 */
[----:B-1----:R-:W-:Y:S01]  /*21d0*/  FFMA R8, R16, R8, R11 ;  /* 0x0000000810087223 */ /* 0x002fe2000000000b */
[----:B---3--:R-:W-:-:S05]  /*21e0*/  HADD2.F32 R9, -RZ, R18.H0_H0 ;  /* 0x20000012ff097230 */ /* 0x008fca0000004100 */
[----:B------:R-:W-:-:S07]  /*21f0*/  FFMA R20, R9, R17, R8 ;  /* 0x0000001109147223 */ /* 0x000fce0000000008 */
.L_x_31:
[----:B-1-3--:R-:W-:Y:S05]  /*2200*/  BSYNC.RECONVERGENT B1 ;  /* 0x0000000000017941 */ /* 0x00afea0003800200 */
.L_x_30:
[----:B------:R-:W-:Y:S05]  /*2210*/  @!P0 BRA `(.L_x_29) ;  /* 0x0000000000c08947 */ /* 0x000fea0003800000 */
[----:B------:R-:W-:Y:S01]  /*2220*/  ISETP.NE.AND P0, PT, R6, 0x1, PT ;  /* 0x000000010600780c */ /* 0x000fe20003f05270 */
[----:B------:R-:W-:-:S12]  /*2230*/  BSSY.RECONVERGENT B1, `(.L_x_32) ;  /* 0x000001b000017945 */ /* 0x000fd80003800200 */
[----:B------:R-:W-:Y:S05]  /*2240*/  @!P0 BRA `(.L_x_33) ;  /* 0x0000000000648947 */ /* 0x000fea0003800000 */
[----:B------:R-:W1:Y:S01]  /*2250*/  LDCU UR4, c[0x0][0x3ac] ;  /* 0x00007580ff0477ac */ /* 0x000e620008000800 */
[----:B------:R-:W2:Y:S01]  /*2260*/  LDCU.64 UR12, c[0x0][0x390] ;  /* 0x00007200ff0c77ac */ /* 0x000ea20008000a00 */
[----:B-1----:R-:W-:-:S04]  /*2270*/  IMAD R8, R12, UR4, R3 ;  /* 0x000000040c087c24 */ /* 0x002fc8000f8e0203 */
[----:B------:R-:W-:Y:S01]  /*2280*/  VIADD R11, R8, UR4 ;  /* 0x00000004080b7c36 */ /* 0x000fe20008000000 */
[----:B0-----:R-:W-:-:S04]  /*2290*/  IADD3 R9, P0, PT, R2, R8, RZ ;  /* 0x0000000802097210 */ /* 0x001fc80007f1e0ff */
[----:B------:R-:W-:Y:S02]  /*22a0*/  LEA.HI.X.SX32 R10, R8, R13, 0x1, P0 ;  /* 0x0000000d080a7211 */ /* 0x000fe400000f0eff */
[C---:B--2---:R-:W-:Y:S02]  /*22b0*/  LEA R8, P0, R9.reuse, UR12, 0x1 ;  /* 0x0000000c09087c11 */ /* 0x044fe4000f8008ff */
[----:B------:R-:W-:Y:S02]  /*22c0*/  IADD3 R14, P1, PT, R2, R11, RZ ;  /* 0x0000000b020e7210 */ /* 0x000fe40007f3e0ff */
[----:B------:R-:W-:Y:S02]  /*22d0*/  LEA.HI.X R9, R9, UR13, R10, 0x1, P0 ;  /* 0x0000000d09097c11 */ /* 0x000fe400080f0c0a */
[----:B------:R-:W-:Y:S02]  /*22e0*/  LEA.HI.X.SX32 R11, R11, R13, 0x1, P1 ;  /* 0x0000000d0b0b7211 */ /* 0x000fe400008f0eff */
[C---:B------:R-:W-:Y:S01]  /*22f0*/  LEA R10, P0, R14.reuse, UR12, 0x1 ;  /* 0x0000000c0e0a7c11 */ /* 0x040fe2000f8008ff */
[----:B------:R-:W2:Y:S03]  /*2300*/  LDG.E.U16.CONSTANT R8, desc[UR6][R8.64] ;  /* 0x0000000608087981 */ /* 0x000ea6000c1e9500 */
[----:B------:R-:W-:-:S05]  /*2310*/  LEA.HI.X R11, R14, UR13, R11, 0x1, P0 ;  /* 0x0000000d0e0b7c11 */ /* 0x000fca00080f0c0b */
[----:B------:R-:W3:Y:S01]  /*2320*/  LDG.E.U16.CONSTANT R10, desc[UR6][R10.64] ;  /* 0x000000060a0a7981 */ /* 0x000ee2000c1e9500 */
[----:B------:R-:W0:Y:S01]  /*2330*/  S2UR UR5, SR_CgaCtaId ;  /* 0x00000000000579c3 */ /* 0x000e220000008800 */
[----:B------:R-:W-:Y:S02]  /*2340*/  UMOV UR4, 0x400 ;  /* 0x0000040000047882 */ /* 0x000fe40000000000 */
[----:B------:R-:W-:-:S04]  /*2350*/  UIADD3 UR4, UPT, UPT, UR4, 0x110, URZ ;  /* 0x0000011004047890 */ /* 0x000fc8000fffe0ff */
[----:B0-----:R-:W-:-:S06]  /*2360*/  ULEA UR4, UR5, UR4, 0x18 ;  /* 0x0000000405047291 */ /* 0x001fcc000f8ec0ff */
[----:B------:R-:W-:-:S06]  /*2370*/  LEA R14, R12, UR4, 0x2 ;  /* 0x000000040c0e7c11 */ /* 0x000fcc000f8e10ff */
[----:B------:R-:W0:Y:S01]  /*2380*/  LDS.64 R14, [R14] ;  /* 0x000000000e0e7984 */ /* 0x000e220000000a00 */
[----:B------:R-:W-:Y:S02]  /*2390*/  VIADD R12, R12, 0x2 ;  /* 0x000000020c0c7836 */ /* 0x000fe40000000000 */
[----:B--2---:R-:W-:-:S05]  /*23a0*/  HADD2.F32 R17, -RZ, R8.H0_H0 ;  /* 0x20000008ff117230 */ /* 0x004fca0000004100 */
[----:B0-----:R-:W-:Y:S01]  /*23b0*/  FFMA R20, R14, R17, R20 ;  /* 0x000000110e147223 */ /* 0x001fe20000000014 */
[----:B---3--:R-:W-:-:S05]  /*23c0*/  HADD2.F32 R19, -RZ, R10.H0_H0 ;  /* 0x2000000aff137230 */ /* 0x008fca0000004100 */
[----:B------:R-:W-:-:S07]  /*23d0*/  FFMA R20, R19, R15, R20 ;  /* 0x0000000f13147223 */ /* 0x000fce0000000014 */
.L_x_33:
[----:B------:R-:W-:Y:S05]  /*23e0*/  BSYNC.RECONVERGENT B1 ;  /* 0x0000000000017941 */ /* 0x000fea0003800200 */
.L_x_32:
[----:B------:R-:W1:Y:S02]  /*23f0*/  LDCU UR4, c[0x0][0x3a8] ;  /* 0x00007500ff0477ac */ /* 0x000e640008000800 */
[----:B-1----:R-:W-:-:S09]  /*2400*/  ULOP3.LUT UP0, URZ, UR4, 0x1, URZ, 0xc0, !UPT ;  /* 0x0000000104ff7892 */ /* 0x002fd2000f80c0ff */
[----:B------:R-:W-:Y:S05]  /*2410*/  BRA.U !UP0, `(.L_x_29) ;  /* 0x0000000108407547 */ /* 0x000fea000b800000 */
[----:B------:R-:W1:Y:S01]  /*2420*/  LDCU UR4, c[0x0][0x3ac] ;  /* 0x00007580ff0477ac */ /* 0x000e620008000800 */
[----:B------:R-:W2:Y:S01]  /*2430*/  LDCU.64 UR12, c[0x0][0x390] ;  /* 0x00007200ff0c77ac */ /* 0x000ea20008000a00 */
[----:B-1----:R-:W-:-:S05]  /*2440*/  IMAD R8, R12, UR4, R3 ;  /* 0x000000040c087c24 */ /* 0x002fca000f8e0203 */
[----:B0-----:R-:W-:-:S04]  /*2450*/  IADD3 R9, P0, PT, R2, R8, RZ ;  /* 0x0000000802097210 */ /* 0x001fc80007f1e0ff */
[----:B------:R-:W-:Y:S02]  /*2460*/  LEA.HI.X.SX32 R10, R8, R13, 0x1, P0 ;  /* 0x0000000d080a7211 */ /* 0x000fe400000f0eff */
[----:B--2---:R-:W-:-:S04]  /*2470*/  LEA R8, P0, R9, UR12, 0x1 ;  /* 0x0000000c09087c11 */ /* 0x004fc8000f8008ff */
[----:B------:R-:W-:-:S05]  /*2480*/  LEA.HI.X R9, R9, UR13, R10, 0x1, P0 ;  /* 0x0000000d09097c11 */ /* 0x000fca00080f0c0a */
[----:B------:R-:W2:Y:S01]  /*2490*/  LDG.E.U16.CONSTANT R8, desc[UR6][R8.64] ;  /* 0x0000000608087981 */ /* 0x000ea2000c1e9500 */
[----:B------:R-:W0:Y:S01]  /*24a0*/  S2UR UR5, SR_CgaCtaId ;  /* 0x00000000000579c3 */ /* 0x000e220000008800 */
[----:B------:R-:W-:Y:S02]  /*24b0*/  UMOV UR4, 0x400 ;  /* 0x0000040000047882 */ /* 0x000fe40000000000 */
[----:B------:R-:W-:-:S04]  /*24c0*/  UIADD3 UR4, UPT, UPT, UR4, 0x110, URZ ;  /* 0x0000011004047890 */ /* 0x000fc8000fffe0ff */
[----:B0-----:R-:W-:-:S06]  /*24d0*/  ULEA UR4, UR5, UR4, 0x18 ;  /* 0x0000000405047291 */ /* 0x001fcc000f8ec0ff */
[----:B------:R-:W-:-:S05]  /*24e0*/  LEA R10, R12, UR4, 0x2 ;  /* 0x000000040c0a7c11 */ /* 0x000fca000f8e10ff */
[----:B------:R-:W0:Y:S01]  /*24f0*/  LDS R11, [R10] ;  /* 0x000000000a0b7984 */ /* 0x000e220000000800 */
[----:B--2---:R-:W-:-:S05]  /*2500*/  HADD2.F32 R12, -RZ, R8.H0_H0 ;  /* 0x20000008ff0c7230 */ /* 0x004fca0000004100 */
[----:B0-----:R-:W-:-:S07]  /*2510*/  FFMA R20, R11, R12, R20 ;  /* 0x0000000c0b147223 */ /* 0x001fce0000000014 */
.L_x_29:
[----:B-1-3--:R-:W-:Y:S05]  /*2520*/  BSYNC.RECONVERGENT B0 ;  /* 0x0000000000007941 */ /* 0x00afea0003800200 */
.L_x_28:
[----:B------:R-:W1:Y:S01]  /*2530*/  LDCU.64 UR4, c[0x0][0x398] ;  /* 0x00007300ff0477ac */ /* 0x000e620008000a00 */
[C---:B0-2---:R-:W-:Y:S02]  /*2540*/  IADD3 R9, P0, PT, R3.reuse, R0, RZ ;  /* 0x0000000003097210 */ /* 0x045fe40007f1e0ff */
[----:B------:R-:W-:Y:S02]  /*2550*/  F2FP.F16.F32.PACK_AB R20, RZ, R20 ;  /* 0x00000014ff14723e */ /* 0x000fe400000000ff */
[C---:B------:R-:W-:Y:S01]  /*2560*/  LEA.HI.X.SX32 R10, R3.reuse, R4, 0x1, P0 ;  /* 0x00000004030a7211 */ /* 0x040fe200000f0eff */
[----:B------:R-:W-:Y:S01]  /*2570*/  VIADD R3, R3, UR8 ;  /* 0x0000000803037c36 */ /* 0x000fe20008000000 */
[C---:B-1----:R-:W-:Y:S01]  /*2580*/  LEA R8, P0, R9.reuse, UR4, 0x1 ;  /* 0x0000000409087c11 */ /* 0x042fe2000f8008ff */
[----:B------:R-:W0:Y:S03]  /*2590*/  LDCU UR4, c[0x0][0x3ac] ;  /* 0x00007580ff0477ac */ /* 0x000e260008000800 */
[----:B------:R-:W-:-:S05]  /*25a0*/  LEA.HI.X R9, R9, UR5, R10, 0x1, P0 ;  /* 0x0000000509097c11 */ /* 0x000fca00080f0c0a */
[----:B------:R4:W-:Y:S01]  /*25b0*/  STG.E.U16 desc[UR6][R8.64], R20 ;  /* 0x0000001408007986 */ /* 0x0009e2000c101506 */
[----:B0-----:R-:W-:-:S13]  /*25c0*/  ISETP.GE.AND P0, PT, R3, UR4, PT ;  /* 0x0000000403007c0c */ /* 0x001fda000bf06270 */
[----:B----4-:R-:W-:Y:S05]  /*25d0*/  @!P0 BRA `(.L_x_34) ;  /* 0xfffffff000bc8947 */ /* 0x010fea000383ffff */
[----:B------:R-:W-:Y:S05]  /*25e0*/  EXIT ;  /* 0x000000000000794d */ /* 0x000fea0003800000 */
.L_x_12:
[----:B--2---:R-:W-:Y:S01]  /*25f0*/  IMAD.MOV.U32 R16, RZ, RZ, R7 ;  /* 0x000000ffff107224 */ /* 0x004fe200078e0007 */
[----:B------:R-:W-:Y:S01]  /*2600*/  MOV R18, 0x1f ;  /* 0x0000001f00127802 */ /* 0x000fe20000000f00 */
[----:B------:R-:W-:Y:S02]  /*2610*/  IMAD.MOV.U32 R15, RZ, RZ, 0x10 ;  /* 0x00000010ff0f7424 */ /* 0x000fe400078e00ff */
[----:B------:R-:W-:-:S07]  /*2620*/  IMAD.MOV.U32 R13, RZ, RZ, -0x1 ;  /* 0xffffffffff0d7424 */ /* 0x000fce00078e00ff */
[----:B01----:R-:W-:Y:S05]  /*2630*/  WARPSYNC.COLLECTIVE R13, `(.L_x_35) ;  /* 0x000000000d087348 */ /* 0x003fea0003c00000 */
[----:B0-----:R0:W2:Y:S02]  /*2640*/  SHFL.DOWN P1, R14, R16, R15, R18 ;  /* 0x0800000f100e7389 */ /* 0x0010a40000020012 */
[----:B012---:R-:W-:Y:S05]  /*2650*/  ENDCOLLECTIVE ;  /* 0x000000000000791b */ /* 0x007fea0003800000 */
.L_x_35:
[----:B------:R-:W-:Y:S02]  /*2660*/  IMAD.MOV.U32 R15, RZ, RZ, 0x8 ;  /* 0x00000008ff0f7424 */ /* 0x000fe400078e00ff */
[----:B------:R-:W-:-:S05]  /*2670*/  IMAD.MOV.U32 R8, RZ, RZ, R14 ;  /* 0x000000ffff087224 */ /* 0x000fca00078e000e */
[----:B------:R-:W-:-:S05]  /*2680*/  FMNMX R8, R8, R7, !PT ;  /* 0x0000000708087209 */ /* 0x000fca0007800000 */
[----:B------:R-:W-:-:S07]  /*2690*/  IMAD.MOV.U32 R16, RZ, RZ, R8 ;  /* 0x000000ffff107224 */ /* 0x000fce00078e0008 */
[----:B------:R-:W-:Y:S05]  /*26a0*/  WARPSYNC.COLLECTIVE R13, `(.L_x_36) ;  /* 0x000000000d087348 */ /* 0x000fea0003c00000 */
[----:B------:R0:W1:Y:S02]  /*26b0*/  SHFL.DOWN P1, R14, R16, R15, R18 ;  /* 0x0800000f100e7389 */ /* 0x0000640000020012 */
[----:B01----:R-:W-:Y:S05]  /*26c0*/  ENDCOLLECTIVE ;  /* 0x000000000000791b */ /* 0x003fea0003800000 */
.L_x_36:
[----:B------:R-:W-:Y:S02]  /*26d0*/  IMAD.MOV.U32 R15, RZ, RZ, 0x4 ;  /* 0x00000004ff0f7424 */ /* 0x000fe400078e00ff */
[----:B------:R-:W-:-:S05]  /*26e0*/  IMAD.MOV.U32 R9, RZ, RZ, R14 ;  /* 0x000000ffff097224 */ /* 0x000fca00078e000e */
[----:B------:R-:W-:-:S04]  /*26f0*/  FMNMX R9, R8, R9, !PT ;  /* 0x0000000908097209 */ /* 0x000fc80007800000 */
[----:B------:R-:W-:-:S07]  /*2700*/  MOV R16, R9 ;  /* 0x0000000900107202 */ /* 0x000fce0000000f00 */
[----:B------:R-:W-:Y:S05]  /*2710*/  WARPSYNC.COLLECTIVE R13, `(.L_x_37) ;  /* 0x000000000d087348 */ /* 0x000fea0003c00000 */
[----:B------:R0:W1:Y:S02]  /*2720*/  SHFL.DOWN P1, R14, R16, R15, R18 ;  /* 0x0800000f100e7389 */ /* 0x0000640000020012 */
[----:B01----:R-:W-:Y:S05]  /*2730*/  ENDCOLLECTIVE ;  /* 0x000000000000791b */ /* 0x003fea0003800000 */
.L_x_37:
[----:B------:R-:W-:Y:S02]  /*2740*/  IMAD.MOV.U32 R15, RZ, RZ, 0x2 ;  /* 0x00000002ff0f7424 */ /* 0x000fe400078e00ff */
[----:B------:R-:W-:-:S05]  /*2750*/  IMAD.MOV.U32 R10, RZ, RZ, R14 ;  /* 0x000000ffff0a7224 */ /* 0x000fca00078e000e */
[----:B------:R-:W-:-:S05]  /*2760*/  FMNMX R10, R9, R10, !PT ;  /* 0x0000000a090a7209 */ /* 0x000fca0007800000 */
[----:B------:R-:W-:-:S07]  /*2770*/  IMAD.MOV.U32 R16, RZ, RZ, R10 ;  /* 0x000000ffff107224 */ /* 0x000fce00078e000a */
[----:B------:R-:W-:Y:S05]  /*2780*/  WARPSYNC.COLLECTIVE R13, `(.L_x_38) ;  /* 0x000000000d087348 */ /* 0x000fea0003c00000 */
[----:B------:R0:W1:Y:S02]  /*2790*/  SHFL.DOWN P1, R14, R16, R15, R18 ;  /* 0x0800000f100e7389 */ /* 0x0000640000020012 */
[----:B01----:R-:W-:Y:S05]  /*27a0*/  ENDCOLLECTIVE ;  /* 0x000000000000791b */ /* 0x003fea0003800000 */
.L_x_38:
[----:B------:R-:W-:Y:S02]  /*27b0*/  IMAD.MOV.U32 R15, RZ, RZ, 0x1 ;  /* 0x00000001ff0f7424 */ /* 0x000fe400078e00ff */
[----:B------:R-:W-:-:S05]  /*27c0*/  IMAD.MOV.U32 R11, RZ, RZ, R14 ;  /* 0x000000ffff0b7224 */ /* 0x000fca00078e000e */
[----:B------:R-:W-:-:S04]  /*27d0*/  FMNMX R11, R10, R11, !PT ;  /* 0x0000000b0a0b7209 */ /* 0x000fc80007800000 */
[----:B------:R-:W-:-:S07]  /*27e0*/  MOV R16, R11 ;  /* 0x0000000b00107202 */ /* 0x000fce0000000f00 */
[----:B------:R-:W-:Y:S05]  /*27f0*/  WARPSYNC.COLLECTIVE R13, `(.L_x_39) ;  /* 0x000000000d087348 */ /* 0x000fea0003c00000 */
[----:B------:R0:W1:Y:S02]  /*2800*/  SHFL.DOWN P1, R14, R16, R15, R18 ;  /* 0x0800000f100e7389 */ /* 0x0000640000020012 */
[----:B01----:R-:W-:Y:S05]  /*2810*/  ENDCOLLECTIVE ;  /* 0x000000000000791b */ /* 0x003fea0003800000 */
.L_x_39:
[----:B------:R-:W-:Y:S05]  /*2820*/  BRA `(.L_x_40) ;  /* 0xffffffe400e87947 */ /* 0x000fea000383ffff */
.L_x_17:
[----:B-1----:R-:W-:Y:S02]  /*2830*/  IMAD.MOV.U32 R16, RZ, RZ, R5 ;  /* 0x000000ffff107224 */ /* 0x002fe400078e0005 */
[----:B------:R-:W-:Y:S02]  /*2840*/  IMAD.MOV.U32 R15, RZ, RZ, 0x10 ;  /* 0x00000010ff0f7424 */ /* 0x000fe400078e00ff */
[----:B------:R-:W-:Y:S02]  /*2850*/  IMAD.MOV.U32 R18, RZ, RZ, 0x1f ;  /* 0x0000001fff127424 */ /* 0x000fe400078e00ff */
[----:B------:R-:W-:-:S07]  /*2860*/  IMAD.MOV.U32 R13, RZ, RZ, -0x1 ;  /* 0xffffffffff0d7424 */ /* 0x000fce00078e00ff */
[----:B0-----:R-:W-:Y:S05]  /*2870*/  WARPSYNC.COLLECTIVE R13, `(.L_x_41) ;  /* 0x000000000d087348 */ /* 0x001fea0003c00000 */
[----:B------:R1:W2:Y:S02]  /*2880*/  SHFL.DOWN P1, R14, R16, R15, R18 ;  /* 0x0800000f100e7389 */ /* 0x0002a40000020012 */
[----:B012---:R-:W-:Y:S05]  /*2890*/  ENDCOLLECTIVE ;  /* 0x000000000000791b */ /* 0x007fea0003800000 */
.L_x_41:
[----:B------:R-:W-:Y:S01]  /*28a0*/  IMAD.MOV.U32 R15, RZ, RZ, 0x8 ;  /* 0x00000008ff0f7424 */ /* 0x000fe200078e00ff */
[----:B------:R-:W-:-:S05]  /*28b0*/  MOV R6, R14 ;  /* 0x0000000e00067202 */ /* 0x000fca0000000f00 */
[----:B------:R-:W-:-:S04]  /*28c0*/  FADD R6, R6, R5 ;  /* 0x0000000506067221 */ /* 0x000fc80000000000 */
[----:B------:R-:W-:-:S07]  /*28d0*/  IMAD.MOV.U32 R16, RZ, RZ, R6 ;  /* 0x000000ffff107224 */ /* 0x000fce00078e0006 */
[----:B------:R-:W-:Y:S05]  /*28e0*/  WARPSYNC.COLLECTIVE R13, `(.L_x_42) ;  /* 0x000000000d087348 */ /* 0x000fea0003c00000 */
[----:B------:R0:W1:Y:S02]  /*28f0*/  SHFL.DOWN P1, R14, R16, R15, R18 ;  /* 0x0800000f100e7389 */ /* 0x0000640000020012 */
[----:B01----:R-:W-:Y:S05]  /*2900*/  ENDCOLLECTIVE ;  /* 0x000000000000791b */ /* 0x003fea0003800000 */
.L_x_42:
[----:B------:R-:W-:Y:S02]  /*2910*/  IMAD.MOV.U32 R15, RZ, RZ, 0x4 ;  /* 0x00000004ff0f7424 */ /* 0x000fe400078e00ff */
[----:B------:R-:W-:-:S04]  /*2920*/  IMAD.MOV.U32 R7, RZ, RZ, R14 ;  /* 0x000000ffff077224 */ /* 0x000fc800078e000e */
[----:B------:R-:W-:-:S04]  /*2930*/  FADD R7, R6, R7 ;  /* 0x0000000706077221 */ /* 0x000fc80000000000 */
[----:B------:R-:W-:-:S07]  /*2940*/  IMAD.MOV.U32 R16, RZ, RZ, R7 ;  /* 0x000000ffff107224 */ /* 0x000fce00078e0007 */
[----:B------:R-:W-:Y:S05]  /*2950*/  WARPSYNC.COLLECTIVE R13, `(.L_x_43) ;  /* 0x000000000d087348 */ /* 0x000fea0003c00000 */
[----:B------:R0:W1:Y:S02]  /*2960*/  SHFL.DOWN P1, R14, R16, R15, R18 ;  /* 0x0800000f100e7389 */ /* 0x0000640000020012 */
[----:B01----:R-:W-:Y:S05]  /*2970*/  ENDCOLLECTIVE ;  /* 0x000000000000791b */ /* 0x003fea0003800000 */
.L_x_43:
[----:B------:R-:W-:Y:S01]  /*2980*/  IMAD.MOV.U32 R15, RZ, RZ, 0x2 ;  /* 0x00000002ff0f7424 */ /* 0x000fe200078e00ff */
[----:B------:R-:W-:-:S05]  /*2990*/  MOV R8, R14 ;  /* 0x0000000e00087202 */ /* 0x000fca0000000f00 */
[----:B------:R-:W-:-:S04]  /*29a0*/  FADD R8, R7, R8 ;  /* 0x0000000807087221 */ /* 0x000fc80000000000 */
[----:B------:R-:W-:-:S07]  /*29b0*/  IMAD.MOV.U32 R16, RZ, RZ, R8 ;  /* 0x000000ffff107224 */ /* 0x000fce00078e0008 */
[----:B------:R-:W-:Y:S05]  /*29c0*/  WARPSYNC.COLLECTIVE R13, `(.L_x_44) ;  /* 0x000000000d087348 */ /* 0x000fea0003c00000 */
[----:B------:R0:W1:Y:S02]  /*29d0*/  SHFL.DOWN P1, R14, R16, R15, R18 ;  /* 0x0800000f100e7389 */ /* 0x0000640000020012 */
[----:B01----:R-:W-:Y:S05]  /*29e0*/  ENDCOLLECTIVE ;  /* 0x000000000000791b */ /* 0x003fea0003800000 */
.L_x_44:
[----:B------:R-:W-:Y:S02]  /*29f0*/  IMAD.MOV.U32 R15, RZ, RZ, 0x1 ;  /* 0x00000001ff0f7424 */ /* 0x000fe400078e00ff */
[----:B------:R-:W-:-:S04]  /*2a00*/  IMAD.MOV.U32 R9, RZ, RZ, R14 ;  /* 0x000000ffff097224 */ /* 0x000fc800078e000e */
[----:B------:R-:W-:-:S04]  /*2a10*/  FADD R9, R8, R9 ;  /* 0x0000000908097221 */ /* 0x000fc80000000000 */
[----:B------:R-:W-:-:S07]  /*2a20*/  IMAD.MOV.U32 R16, RZ, RZ, R9 ;  /* 0x000000ffff107224 */ /* 0x000fce00078e0009 */
[----:B------:R-:W-:Y:S05]  /*2a30*/  WARPSYNC.COLLECTIVE R13, `(.L_x_45) ;  /* 0x000000000d087348 */ /* 0x000fea0003c00000 */
[----:B------:R0:W1:Y:S02]  /*2a40*/  SHFL.DOWN P1, R14, R16, R15, R18 ;  /* 0x0800000f100e7389 */ /* 0x0000640000020012 */
[----:B01----:R-:W-:Y:S05]  /*2a50*/  ENDCOLLECTIVE ;  /* 0x000000000000791b */ /* 0x003fea0003800000 */
.L_x_45:
[----:B------:R-:W-:Y:S01]  /*2a60*/  MOV R10, R14 ;  /* 0x0000000e000a7202 */ /* 0x000fe20000000f00 */
[----:B------:R-:W-:Y:S06]  /*2a70*/  BRA `(.L_x_46) ;  /* 0xffffffe800a07947 */ /* 0x000fec000383ffff */
        .weak           $__internal_0_$__cuda_sm20_rcp_rn_f32_slowpath
        .type           $__internal_0_$__cuda_sm20_rcp_rn_f32_slowpath,@function
        .size           $__internal_0_$__cuda_sm20_rcp_rn_f32_slowpath,(.L_x_152 - $__internal_0_$__cuda_sm20_rcp_rn_f32_slowpath)
$__internal_0_$__cuda_sm20_rcp_rn_f32_slowpath:
[----:B------:R-:W-:-:S05]  /*2a80*/  IMAD.SHL.U32 R7, R5, 0x2, RZ ;  /* 0x0000000205077824 */ /* 0x000fca00078e00ff */
[----:B------:R-:W-:-:S04]  /*2a90*/  SHF.R.U32.HI R7, RZ, 0x18, R7 ;  /* 0x00000018ff077819 */ /* 0x000fc80000011607 */
[----:B------:R-:W-:-:S13]  /*2aa0*/  ISETP.NE.U32.AND P0, PT, R7, RZ, PT ;  /* 0x000000ff0700720c */ /* 0x000fda0003f05070 */
[----:B------:R-:W-:Y:S05]  /*2ab0*/  @P0 BRA `(.L_x_47) ;  /* 0x00000000002c0947 */ /* 0x000fea0003800000 */
[----:B------:R-:W-:-:S05]  /*2ac0*/  IMAD.SHL.U32 R7, R5, 0x2, RZ ;  /* 0x0000000205077824 */ /* 0x000fca00078e00ff */
[----:B------:R-:W-:-:S13]  /*2ad0*/  ISETP.NE.AND P0, PT, R7, RZ, PT ;  /* 0x000000ff0700720c */ /* 0x000fda0003f05270 */
[----:B------:R0:W1:Y:S01]  /*2ae0*/  @!P0 MUFU.RCP R7, R5 ;  /* 0x0000000500078308 */ /* 0x0000620000001000 */
[----:B------:R-:W-:Y:S05]  /*2af0*/  @!P0 BRA `(.L_x_48) ;  /* 0x0000000000a48947 */ /* 0x000fea0003800000 */
[----:B------:R-:W-:-:S04]  /*2b00*/  FFMA R9, R5, 1.84467440737095516160e+19, RZ ;  /* 0x5f80000005097823 */ /* 0x000fc800000000ff */
[----:B------:R-:W0:Y:S02]  /*2b10*/  MUFU.RCP R10, R9 ;  /* 0x00000009000a7308 */ /* 0x000e240000001000 */
[----:B0-----:R-:W-:-:S04]  /*2b20*/  FFMA R5, R9, R10, -1 ;  /* 0xbf80000009057423 */ /* 0x001fc8000000000a */
[----:B------:R-:W-:-:S04]  /*2b30*/  FADD.FTZ R5, -R5, -RZ ;  /* 0x800000ff05057221 */ /* 0x000fc80000010100 */
[----:B------:R-:W-:-:S04]  /*2b40*/  FFMA R5, R10, R5, R10 ;  /* 0x000000050a057223 */ /* 0x000fc8000000000a */
[----:B-1----:R-:W-:Y:S01]  /*2b50*/  FFMA R7, R5, 1.84467440737095516160e+19, RZ ;  /* 0x5f80000005077823 */ /* 0x002fe200000000ff */
[----:B------:R-:W-:Y:S06]  /*2b60*/  BRA `(.L_x_48) ;  /* 0x0000000000887947 */ /* 0x000fec0003800000 */
.L_x_47:
[----:B------:R-:W-:-:S05]  /*2b70*/  VIADD R9, R7, 0xffffff03 ;  /* 0xffffff0307097836 */ /* 0x000fca0000000000 */
[----:B------:R-:W-:-:S13]  /*2b80*/  ISETP.GT.U32.AND P0, PT, R9, 0x1, PT ;  /* 0x000000010900780c */ /* 0x000fda0003f04070 */
[----:B------:R-:W-:Y:S05]  /*2b90*/  @P0 BRA `(.L_x_49) ;  /* 0x0000000000780947 */ /* 0x000fea0003800000 */
[----:B------:R-:W-:Y:S01]  /*2ba0*/  LOP3.LUT R10, R5, 0x7fffff, RZ, 0xc0, !PT ;  /* 0x007fffff050a7812 */ /* 0x000fe200078ec0ff */
[----:B------:R-:W-:Y:S02]  /*2bb0*/  IMAD.MOV.U32 R14, RZ, RZ, 0x3 ;  /* 0x00000003ff0e7424 */ /* 0x000fe400078e00ff */
[----:B------:R-:W-:Y:S01]  /*2bc0*/  VIADD R7, R7, 0xffffff04 ;  /* 0xffffff0407077836 */ /* 0x000fe20000000000 */
[----:B------:R-:W-:Y:S02]  /*2bd0*/  LOP3.LUT R10, R10, 0x3f800000, RZ, 0xfc, !PT ;  /* 0x3f8000000a0a7812 */ /* 0x000fe400078efcff */
[----:B------:R-:W-:Y:S02]  /*2be0*/  SHF.L.U32 R15, R14, R9, RZ ;  /* 0x000000090e0f7219 */ /* 0x000fe400000006ff */
[----:B------:R-:W0:Y:S02]  /*2bf0*/  MUFU.RCP R11, R10 ;  /* 0x0000000a000b7308 */ /* 0x000e240000001000 */
[----:B0-----:R-:W-:-:S04]  /*2c00*/  FFMA R12, R10, R11, -1 ;  /* 0xbf8000000a0c7423 */ /* 0x001fc8000000000b */
[----:B------:R-:W-:-:S04]  /*2c10*/  FADD.FTZ R12, -R12, -RZ ;  /* 0x800000ff0c0c7221 */ /* 0x000fc80000010100 */
[CCC-:B------:R-:W-:Y:S01]  /*2c20*/  FFMA.RM R13, R11.reuse, R12.reuse, R11.reuse ;  /* 0x0000000c0b0d7223 */ /* 0x1c0fe2000000400b */
[----:B------:R-:W-:-:S04]  /*2c30*/  FFMA.RP R12, R11, R12, R11 ;  /* 0x0000000c0b0c7223 */ /* 0x000fc8000000800b */
[C---:B------:R-:W-:Y:S02]  /*2c40*/  LOP3.LUT R11, R13.reuse, 0x7fffff, RZ, 0xc0, !PT ;  /* 0x007fffff0d0b7812 */ /* 0x040fe400078ec0ff */
[----:B------:R-:W-:Y:S02]  /*2c50*/  FSETP.NEU.FTZ.AND P0, PT, R13, R12, PT ;  /* 0x0000000c0d00720b */ /* 0x000fe40003f1d000 */
[----:B------:R-:W-:Y:S02]  /*2c60*/  LOP3.LUT R12, R11, 0x800000, RZ, 0xfc, !PT ;  /* 0x008000000b0c7812 */ /* 0x000fe400078efcff */
[----:B------:R-:W-:Y:S02]  /*2c70*/  SEL R11, RZ, 0xffffffff, !P0 ;  /* 0xffffffffff0b7807 */ /* 0x000fe40004000000 */
[----:B------:R-:W-:-:S03]  /*2c80*/  LOP3.LUT R10, R15, R12, RZ, 0xc0, !PT ;  /* 0x0000000c0f0a7212 */ /* 0x000fc600078ec0ff */
[----:B------:R-:W-:Y:S01]  /*2c90*/  IMAD.MOV R11, RZ, RZ, -R11 ;  /* 0x000000ffff0b7224 */ /* 0x000fe200078e0a0b */
[----:B------:R-:W-:-:S04]  /*2ca0*/  SHF.R.U32.HI R10, RZ, R9, R10 ;  /* 0x00000009ff0a7219 */ /* 0x000fc8000001160a */
[--C-:B------:R-:W-:Y:S02]  /*2cb0*/  LOP3.LUT P1, RZ, R11, R9, R12.reuse, 0xf8, !PT ;  /* 0x000000090bff7212 */ /* 0x100fe4000782f80c */
[C---:B------:R-:W-:Y:S02]  /*2cc0*/  LOP3.LUT P0, RZ, R10.reuse, 0x1, RZ, 0xc0, !PT ;  /* 0x000000010aff7812 */ /* 0x040fe4000780c0ff */
[----:B------:R-:W-:Y:S02]  /*2cd0*/  LOP3.LUT P2, RZ, R10, 0x2, RZ, 0xc0, !PT ;  /* 0x000000020aff7812 */ /* 0x000fe4000784c0ff */
[----:B------:R-:W-:Y:S02]  /*2ce0*/  SHF.R.U32.HI R12, RZ, R7, R12 ;  /* 0x00000007ff0c7219 */ /* 0x000fe4000001160c */
[----:B------:R-:W-:Y:S02]  /*2cf0*/  PLOP3.LUT P0, PT, P0, P1, P2, 0xe0, 0x0 ;  /* 0x000000000000781c */ /* 0x000fe40000703c20 */
[----:B------:R-:W-:-:S02]  /*2d00*/  LOP3.LUT P1, RZ, R5, 0x7fffff, RZ, 0xc0, !PT ;  /* 0x007fffff05ff7812 */ /* 0x000fc4000782c0ff */
[----:B------:R-:W-:-:S04]  /*2d10*/  SEL R9, RZ, 0x1, !P0 ;  /* 0x00000001ff097807 */ /* 0x000fc80004000000 */
[----:B------:R-:W-:-:S04]  /*2d20*/  IADD3 R9, PT, PT, -R9, RZ, RZ ;  /* 0x000000ff09097210 */ /* 0x000fc80007ffe1ff */
[----:B------:R-:W-:-:S13]  /*2d30*/  ISETP.GE.AND P0, PT, R9, RZ, PT ;  /* 0x000000ff0900720c */ /* 0x000fda0003f06270 */
[----:B------:R-:W-:-:S04]  /*2d40*/  @!P0 VIADD R12, R12, 0x1 ;  /* 0x000000010c0c8836 */ /* 0x000fc80000000000 */
[----:B------:R-:W-:-:S05]  /*2d50*/  @!P1 IMAD.SHL.U32 R12, R12, 0x2, RZ ;  /* 0x000000020c0c9824 */ /* 0x000fca00078e00ff */
[----:B------:R-:W-:Y:S01]  /*2d60*/  LOP3.LUT R7, R12, 0x80000000, R5, 0xf8, !PT ;  /* 0x800000000c077812 */ /* 0x000fe200078ef805 */
[----:B------:R-:W-:Y:S06]  /*2d70*/  BRA `(.L_x_48) ;  /* 0x0000000000047947 */ /* 0x000fec0003800000 */
.L_x_49:
[----:B------:R2:W3:Y:S02]  /*2d80*/  MUFU.RCP R7, R5 ;  /* 0x0000000500077308 */ /* 0x0004e40000001000 */
.L_x_48:
[----:B------:R-:W-:-:S04]  /*2d90*/  IMAD.MOV.U32 R9, RZ, RZ, 0x0 ;  /* 0x00000000ff097424 */ /* 0x000fc800078e00ff */
[----:B0123--:R-:W-:Y:S05]  /*2da0*/  RET.REL.NODEC R8 `(_ZN8pygpukit3ops2nn26cross_attention_f16_kernelEPK6__halfS4_S4_PS2_iiiif) ;  /* 0xffffffd008947950 */ /* 0x00ffea0003c3ffff */
.L_x_50:
[----:B------:R-:W-:-:S00]  /*2db0*/  BRA `(.L_x_50) ;  /* 0xfffffffc00fc7947 */ /* 0x000fc0000383ffff */
[----:B------:R-:W-:-:S00]  /*2dc0*/  NOP ;  /* 0x0000000000007918 */ /* 0x000fc00000000000 */
        /* <DEDUP_REMOVED lines=11> */
.L_x_152:


//--------------------- .text._ZN8pygpukit3ops2nn27cross_attention_bf16_kernelEPK13__nv_bfloat16S4_S4_PS2_iiiif --------------------------
	.section	.text._ZN8pygpukit3ops2nn27cross_attention_bf16_kernelEPK13__nv_bfloat16S4_S4_PS2_iiiif,"ax",@progbits
	.align	128
        .global         _ZN8pygpukit3ops2nn27cross_attention_bf16_kernelEPK13__nv_bfloat16S4_S4_PS2_iiiif
        .type           _ZN8pygpukit3ops2nn27cross_attention_bf16_kernelEPK13__nv_bfloat16S4_S4_PS2_iiiif,@function
        .size           _ZN8pygpukit3ops2nn27cross_attention_bf16_kernelEPK13__nv_bfloat16S4_S4_PS2_iiiif,(.L_x_153 - _ZN8pygpukit3ops2nn27cross_attention_bf16_kernelEPK13__nv_bfloat16S4_S4_PS2_iiiif)
        .other          _ZN8pygpukit3ops2nn27cross_attention_bf16_kernelEPK13__nv_bfloat16S4_S4_PS2_iiiif,@"STO_CUDA_ENTRY STV_DEFAULT"
_ZN8pygpukit3ops2nn27cross_attention_bf16_kernelEPK13__nv_bfloat16S4_S4_PS2_iiiif:
.text._ZN8pygpukit3ops2nn27cross_attention_bf16_kernelEPK13__nv_bfloat16S4_S4_PS2_iiiif:
        /* <DEDUP_REMOVED lines=37> */
.L_x_60:
[----:B------:R-:W-:Y:S01]  /*0250*/  CS2R R16, SRZ ;  /* 0x0000000000107805 */ /* 0x000fe2000001ff00 */
[----:B------:R-:W-:Y:S06]  /*0260*/  @!P0 BRA `(.L_x_55) ;  /* 0x0000000000e48947 */ /* 0x000fec0003800000 */
[----:B------:R-:W-:Y:S02]  /*0270*/  IMAD.MOV.U32 R17, RZ, RZ, RZ ;  /* 0x000000ffff117224 */ /* 0x000fe400078e00ff */
[----:B------:R-:W-:-:S07]  /*0280*/  IMAD.MOV.U32 R19, RZ, RZ, RZ ;  /* 0x000000ffff137224 */ /* 0x000fce00078e00ff */
.L_x_56:
        /* <DEDUP_REMOVED lines=22> */
[----:B--2---:R-:W-:Y:S01]  /*03f0*/  SHF.L.U32 R20, R20, 0x10, RZ ;  /* 0x0000001014147819 */ /* 0x004fe200000006ff */
[----:B---3--:R-:W-:-:S02]  /*0400*/  IMAD.U32 R22, R22, 0x10000, RZ ;  /* 0x0001000016167824 */ /* 0x008fc400078e00ff */
[----:B----4-:R-:W-:Y:S02]  /*0410*/  IMAD.U32 R21, R21, 0x10000, RZ ;  /* 0x0001000015157824 */ /* 0x010fe400078e00ff */
[----:B-----5:R-:W-:Y:S02]  /*0420*/  IMAD.U32 R23, R23, 0x10000, RZ ;  /* 0x0001000017177824 */ /* 0x020fe400078e00ff */
[----:B------:R-:W-:Y:S02]  /*0430*/  FFMA R21, R20, R21, R17 ;  /* 0x0000001514157223 */ /* 0x000fe40000000011 */
[----:B------:R-:W2:Y:S02]  /*0440*/  LDG.E.U16.CONSTANT R17, desc[UR6][R14.64+0x6] ;  /* 0x000006060e117981 */ /* 0x000ea4000c1e9500 */
[----:B------:R-:W-:Y:S02]  /*0450*/  FFMA R25, R22, R23, R21 ;  /* 0x0000001716197223 */ /* 0x000fe40000000015 */
[----:B------:R-:W3:Y:S04]  /*0460*/  LDG.E.U16.CONSTANT R20, desc[UR6][R12.64+0x6] ;  /* 0x000006060c147981 */ /* 0x000ee8000c1e9500 */
[----:B------:R-:W4:Y:S04]  /*0470*/  LDG.E.U16.CONSTANT R23, desc[UR6][R12.64+0x8] ;  /* 0x000008060c177981 */ /* 0x000f28000c1e9500 */
[----:B------:R-:W5:Y:S04]  /*0480*/  LDG.E.U16.CONSTANT R22, desc[UR6][R14.64+0xa] ;  /* 0x00000a060e167981 */ /* 0x000f68000c1e9500 */
[----:B------:R5:W5:Y:S01]  /*0490*/  LDG.E.U16.CONSTANT R21, desc[UR6][R14.64+0xc] ;  /* 0x00000c060e157981 */ /* 0x000b62000c1e9500 */
[----:B------:R-:W-:-:S02]  /*04a0*/  IMAD.U32 R18, R18, 0x10000, RZ ;  /* 0x0001000012127824 */ /* 0x000fc400078e00ff */
[----:B------:R-:W-:Y:S02]  /*04b0*/  IMAD.U32 R16, R16, 0x10000, RZ ;  /* 0x0001000010107824 */ /* 0x000fe400078e00ff */
[----:B------:R-:W-:Y:S02]  /*04c0*/  VIADD R19, R19, 0x8 ;  /* 0x0000000813137836 */ /* 0x000fe40000000000 */
[----:B------:R-:W-:Y:S01]  /*04d0*/  FFMA R16, R18, R16, R25 ;  /* 0x0000001012107223 */ /* 0x000fe20000000019 */
[----:B------:R-:W-:Y:S02]  /*04e0*/  IMAD.U32 R25, R24, 0x10000, RZ ;  /* 0x0001000018197824 */ /* 0x000fe400078e00ff */
[----:B------:R-:W-:Y:S01]  /*04f0*/  ISETP.NE.AND P2, PT, R19, R10, PT ;  /* 0x0000000a1300720c */ /* 0x000fe20003f45270 */
[----:B------:R-:W-:Y:S02]  /*0500*/  IMAD.U32 R28, R28, 0x10000, RZ ;  /* 0x000100001c1c7824 */ /* 0x000fe400078e00ff */
[----:B------:R-:W-:-:S02]  /*0510*/  IMAD.U32 R27, R27, 0x10000, RZ ;  /* 0x000100001b1b7824 */ /* 0x000fc400078e00ff */
[----:B------:R-:W-:Y:S02]  /*0520*/  IMAD.U32 R29, R29, 0x10000, RZ ;  /* 0x000100001d1d7824 */ /* 0x000fe400078e00ff */
[----:B--2---:R-:W-:Y:S02]  /*0530*/  IMAD.U32 R17, R17, 0x10000, RZ ;  /* 0x0001000011117824 */ /* 0x004fe400078e00ff */
[----:B---3--:R-:W-:Y:S01]  /*0540*/  IMAD.U32 R20, R20, 0x10000, RZ ;  /* 0x0001000014147824 */ /* 0x008fe200078e00ff */
[----:B----4-:R-:W-:-:S03]  /*0550*/  SHF.L.U32 R23, R23, 0x10, RZ ;  /* 0x0000001017177819 */ /* 0x010fc600000006ff */
[----:B------:R-:W-:Y:S01]  /*0560*/  FFMA R16, R17, R20, R16 ;  /* 0x0000001411107223 */ /* 0x000fe20000000010 */
[----:B-----5:R-:W-:-:S03]  /*0570*/  IMAD.U32 R15, R22, 0x10000, RZ ;  /* 0x00010000160f7824 */ /* 0x020fc600078e00ff */
[----:B------:R-:W-:Y:S01]  /*0580*/  FFMA R16, R25, R23, R16 ;  /* 0x0000001719107223 */ /* 0x000fe20000000010 */
[----:B------:R-:W-:-:S03]  /*0590*/  IMAD.U32 R12, R21, 0x10000, RZ ;  /* 0x00010000150c7824 */ /* 0x000fc600078e00ff */
[----:B------:R-:W-:Y:S01]  /*05a0*/  FFMA R15, R15, R28, R16 ;  /* 0x0000001c0f0f7223 */ /* 0x000fe20000000010 */
[----:B------:R-:W-:-:S03]  /*05b0*/  IMAD.U32 R17, R26, 0x10000, RZ ;  /* 0x000100001a117824 */ /* 0x000fc600078e00ff */
[----:B------:R-:W-:-:S04]  /*05c0*/  FFMA R12, R12, R27, R15 ;  /* 0x0000001b0c0c7223 */ /* 0x000fc8000000000f */
[----:B------:R-:W-:Y:S01]  /*05d0*/  FFMA R17, R17, R29, R12 ;  /* 0x0000001d11117223 */ /* 0x000fe2000000000c */
[----:B------:R-:W-:Y:S06]  /*05e0*/  @P2 BRA `(.L_x_56) ;  /* 0xfffffffc00282947 */ /* 0x000fec000383ffff */
[----:B------:R-:W-:-:S07]  /*05f0*/  IMAD.MOV.U32 R16, RZ, RZ, R10 ;  /* 0x000000ffff107224 */ /* 0x000fce00078e000a */
.L_x_55:
[----:B------:R-:W-:-:S13]  /*0600*/  ISETP.NE.AND P2, PT, R8, RZ, PT ;  /* 0x000000ff0800720c */ /* 0x000fda0003f45270 */
[----:B------:R-:W-:Y:S05]  /*0610*/  @!P2 BRA `(.L_x_57) ;  /* 0x000000040040a947 */ /* 0x000fea0003800000 */
[----:B------:R-:W-:Y:S01]  /*0620*/  ISETP.NE.AND P2, PT, R9, RZ, PT ;  /* 0x000000ff0900720c */ /* 0x000fe20003f45270 */
[----:B------:R-:W-:-:S12]  /*0630*/  @!P1 BRA `(.L_x_58) ;  /* 0x0000000000849947 */ /* 0x000fd80003800000 */
[----:B------:R-:W1:Y:S01]  /*0640*/  LDCU UR4, c[0x0][0x3ac] ;  /* 0x00007580ff0477ac */ /* 0x000e620008000800 */
[----:B------:R-:W2:Y:S01]  /*0650*/  LDC.64 R12, c[0x0][0x380] ;  /* 0x0000e000ff0c7b82 */ /* 0x000ea20000000a00 */
[----:B------:R-:W-:-:S04]  /*0660*/  IADD3 R20, P4, PT, R16, R0, RZ ;  /* 0x0000000010147210 */ /* 0x000fc80007f9e0ff */
[----:B------:R-:W-:-:S03]  /*0670*/  IADD3.X R21, PT, PT, RZ, R4, RZ, P4, !PT ;  /* 0x00000004ff157210 */ /* 0x000fc600027fe4ff */
        /* <DEDUP_REMOVED lines=16> */
[----:B------:R-:W-:Y:S01]  /*0780*/  IADD3 R16, PT, PT, R16, 0x4, RZ ;  /* 0x0000000410107810 */ /* 0x000fe20007ffe0ff */
[----:B--2---:R-:W-:-:S02]  /*0790*/  IMAD.U32 R22, R22, 0x10000, RZ ;  /* 0x0001000016167824 */ /* 0x004fc400078e00ff */
[----:B---3--:R-:W-:Y:S02]  /*07a0*/  IMAD.U32 R25, R24, 0x10000, RZ ;  /* 0x0001000018197824 */ /* 0x008fe400078e00ff */
[----:B----4-:R-:W-:Y:S02]  /*07b0*/  IMAD.U32 R23, R23, 0x10000, RZ ;  /* 0x0001000017177824 */ /* 0x010fe400078e00ff */
[----:B-----5:R-:W-:Y:S02]  /*07c0*/  IMAD.U32 R26, R26, 0x10000, RZ ;  /* 0x000100001a1a7824 */ /* 0x020fe400078e00ff */
[----:B------:R-:W-:Y:S01]  /*07d0*/  FFMA R22, R22, R23, R17 ;  /* 0x0000001716167223 */ /* 0x000fe20000000011 */
[----:B------:R-:W-:-:S03]  /*07e0*/  IMAD.U32 R19, R19, 0x10000, RZ ;  /* 0x0001000013137824 */ /* 0x000fc600078e00ff */
[----:B------:R-:W-:Y:S01]  /*07f0*/  FFMA R22, R25, R26, R22 ;  /* 0x0000001a19167223 */ /* 0x000fe20000000016 */
[----:B------:R-:W-:Y:S02]  /*0800*/  IMAD.U32 R18, R18, 0x10000, RZ ;  /* 0x0001000012127824 */ /* 0x000fe400078e00ff */
[----:B------:R-:W-:Y:S02]  /*0810*/  IMAD.U32 R17, R20, 0x10000, RZ ;  /* 0x0001000014117824 */ /* 0x000fe400078e00ff */
[----:B------:R-:W-:Y:S01]  /*0820*/  FFMA R18, R19, R18, R22 ;  /* 0x0000001213127223 */ /* 0x000fe20000000016 */
[----:B------:R-:W-:-:S04]  /*0830*/  IMAD.U32 R21, R21, 0x10000, RZ ;  /* 0x0001000015157824 */ /* 0x000fc800078e00ff */
[----:B------:R-:W-:-:S07]  /*0840*/  FFMA R17, R17, R21, R18 ;  /* 0x0000001511117223 */ /* 0x000fce0000000012 */
.L_x_58:
        /* <DEDUP_REMOVED lines=21> */
[----:B------:R-:W-:Y:S02]  /*09a0*/  VIADD R16, R16, 0x2 ;  /* 0x0000000210107836 */ /* 0x000fe40000000000 */
[----:B--2---:R-:W-:-:S02]  /*09b0*/  IMAD.U32 R18, R18, 0x10000, RZ ;  /* 0x0001000012127824 */ /* 0x004fc400078e00ff */
[----:B---3--:R-:W-:Y:S02]  /*09c0*/  IMAD.U32 R20, R20, 0x10000, RZ ;  /* 0x0001000014147824 */ /* 0x008fe400078e00ff */
[----:B----4-:R-:W-:Y:S02]  /*09d0*/  IMAD.U32 R19, R19, 0x10000, RZ ;  /* 0x0001000013137824 */ /* 0x010fe400078e00ff */
[----:B-----5:R-:W-:Y:S02]  /*09e0*/  IMAD.U32 R21, R21, 0x10000, RZ ;  /* 0x0001000015157824 */ /* 0x020fe400078e00ff */
[----:B------:R-:W-:-:S04]  /*09f0*/  FFMA R17, R18, R19, R17 ;  /* 0x0000001312117223 */ /* 0x000fc80000000011 */
[----:B------:R-:W-:-:S07]  /*0a00*/  FFMA R17, R20, R21, R17 ;  /* 0x0000001514117223 */ /* 0x000fce0000000011 */
.L_x_59:
        /* <DEDUP_REMOVED lines=14> */
[----:B--2---:R-:W-:Y:S01]  /*0af0*/  SHF.L.U32 R18, R14, 0x10, RZ ;  /* 0x000000100e127819 */ /* 0x004fe200000006ff */
[----:B---3--:R-:W-:-:S04]  /*0b00*/  IMAD.U32 R16, R12, 0x10000, RZ ;  /* 0x000100000c107824 */ /* 0x008fc800078e00ff */
[----:B------:R-:W-:-:S07]  /*0b10*/  FFMA R17, R16, R18, R17 ;  /* 0x0000001210117223 */ /* 0x000fce0000000011 */
.L_x_57:
        /* <DEDUP_REMOVED lines=16> */
.L_x_54:
[----:B------:R-:W-:Y:S05]  /*0c20*/  BRA `(.L_x_52) ;  /* 0x00000000003c7947 */ /* 0x000fea0003800000 */
.L_x_53:
        /* <DEDUP_REMOVED lines=8> */
.L_x_61:
[----:B------:R-:W-:Y:S01]  /*0cb0*/  IMAD R9, R8, 0x4, R11 ;  /* 0x0000000408097824 */ /* 0x000fe200078e020b */
[----:B------:R-:W-:Y:S01]  /*0cc0*/  FSETP.GT.AND P0, PT, R6, R5, PT ;  /* 0x000000050600720b */ /* 0x000fe20003f04000 */
[----:B0-----:R-:W-:-:S03]  /*0cd0*/  IMAD.IADD R8, R7, 0x1, R8 ;  /* 0x0000000107087824 */ /* 0x001fc600078e0208 */
[----:B------:R1:W-:Y:S01]  /*0ce0*/  STS [R9], R6 ;  /* 0x0000000609007388 */ /* 0x0003e20000000800 */
[----:B------:R-:W-:Y:S02]  /*0cf0*/  FSEL R5, R6, R5, P0 ;  /* 0x0000000506057208 */ /* 0x000fe40000000000 */
[----:B------:R-:W-:-:S13]  /*0d00*/  ISETP.GE.AND P1, PT, R8, R12, PT ;  /* 0x0000000c0800720c */ /* 0x000fda0003f26270 */
[----:B-1----:R-:W-:Y:S05]  /*0d10*/  @!P1 BRA `(.L_x_61) ;  /* 0xfffffffc00e49947 */ /* 0x002fea000383ffff */
.L_x_52:
[----:B------:R-:W-:Y:S05]  /*0d20*/  BSYNC.RECONVERGENT B0 ;  /* 0x0000000000007941 */ /* 0x000fea0003800200 */
.L_x_51:
        /* <DEDUP_REMOVED lines=28> */
[----:B-1----:R-:W-:Y:S02]  /*0ef0*/  @!P1 LEA R8, R8, R7, 0x18 ;  /* 0x0000000708089211 */ /* 0x002fe400078ec0ff */
[----:B------:R-:W-:-:S03]  /*0f00*/  MOV R7, 0xff800000 ;  /* 0xff80000000077802 */ /* 0x000fc60000000f00 */
        /* <DEDUP_REMOVED lines=12> */
.L_x_91:
[----:B------:R-:W-:Y:S02]  /*0fd0*/  ISETP.NE.AND P1, PT, R3, RZ, PT ;  /* 0x000000ff0300720c */ /* 0x000fe40003f25270 */
[----:B-1----:R-:W-:-:S11]  /*0fe0*/  FMNMX R14, R11, R14, !PT ;  /* 0x0000000e0b0e7209 */ /* 0x002fd60007800000 */
[----:B------:R-:W1:Y:S01]  /*0ff0*/  @!P1 S2R R8, SR_CgaCtaId ;  /* 0x0000000000089919 */ /* 0x000e620000008800 */
[----:B------:R-:W-:Y:S02]  /*1000*/  @!P1 MOV R7, 0x400 ;  /* 0x0000040000079802 */ /* 0x000fe40000000f00 */
[----:B------:R-:W-:Y:S02]  /*1010*/  @!P1 PLOP3.LUT P0, PT, PT, PT, PT, 0x80, 0x8 ;  /* 0x000000000008981c */ /* 0x000fe40003f0f070 */
[----:B-1----:R-:W-:-:S05]  /*1020*/  @!P1 LEA R7, R8, R7, 0x18 ;  /* 0x0000000708079211 */ /* 0x002fca00078ec0ff */
[----:B------:R1:W-:Y:S06]  /*1030*/  @!P1 STS [R7+0x80], R14 ;  /* 0x0000800e07009388 */ /* 0x0003ec0000000800 */
.L_x_62:
        /* <DEDUP_REMOVED lines=16> */
[----:B------:R-:W-:-:S07]  /*1140*/  IMAD.MOV.U32 R7, RZ, RZ, RZ ;  /* 0x000000ffff077224 */ /* 0x000fce00078e00ff */
.L_x_66:
[----:B---3--:R-:W-:Y:S02]  /*1150*/  IMAD R10, R9, 0x4, R22 ;  /* 0x00000004090a7824 */ /* 0x008fe400078e0216 */
[----:B--2---:R-:W-:-:S03]  /*1160*/  IMAD.IADD R9, R16, 0x1, R9 ;  /* 0x0000000110097824 */ /* 0x004fc600078e0209 */
[----:B0-----:R-:W1:Y:S02]  /*1170*/  LDS R11, [R10] ;  /* 0x000000000a0b7984 */ /* 0x001e640000000800 */
[----:B------:R-:W-:Y:S01]  /*1180*/  ISETP.GE.AND P1, PT, R9, R12, PT ;  /* 0x0000000c0900720c */ /* 0x000fe20003f26270 */
[----:B-1----:R-:W-:-:S04]  /*1190*/  FADD R11, -R8, R11 ;  /* 0x0000000b080b7221 */ /* 0x002fc80000000100 */
[----:B------:R-:W-:-:S04]  /*11a0*/  FFMA.SAT R13, R11, R18, 0.5 ;  /* 0x3f0000000b0d7423 */ /* 0x000fc80000002012 */
[----:B------:R-:W-:-:S04]  /*11b0*/  FFMA.RM R13, R13, R20, 12582913 ;  /* 0x4b4000010d0d7423 */ /* 0x000fc80000004014 */
[C---:B------:R-:W-:Y:S01]  /*11c0*/  FADD R14, R13.reuse, -12583039 ;  /* 0xcb40007f0d0e7421 */ /* 0x040fe20000000000 */
[----:B------:R-:W-:-:S03]  /*11d0*/  SHF.L.U32 R13, R13, 0x17, RZ ;  /* 0x000000170d0d7819 */ /* 0x000fc600000006ff */
[----:B------:R-:W-:-:S04]  /*11e0*/  FFMA R14, R11, 1.4426950216293334961, -R14 ;  /* 0x3fb8aa3b0b0e7823 */ /* 0x000fc8000000080e */
[----:B------:R-:W-:-:S06]  /*11f0*/  FFMA R14, R11, 1.925963033500011079e-08, R14 ;  /* 0x32a570600b0e7823 */ /* 0x000fcc000000000e */
[----:B------:R-:W0:Y:S02]  /*1200*/  MUFU.EX2 R14, R14 ;  /* 0x0000000e000e7308 */ /* 0x000e240000000800 */
[----:B0-----:R-:W-:-:S04]  /*1210*/  FMUL R13, R13, R14 ;  /* 0x0000000e0d0d7220 */ /* 0x001fc80000400000 */
[----:B------:R-:W-:Y:S01]  /*1220*/  FADD R7, R13, R7 ;  /* 0x000000070d077221 */ /* 0x000fe20000000000 */
[----:B------:R3:W-:Y:S01]  /*1230*/  STS [R10], R13 ;  /* 0x0000000d0a007388 */ /* 0x0007e20000000800 */
[----:B------:R-:W-:Y:S05]  /*1240*/  @!P1 BRA `(.L_x_66) ;  /* 0xfffffffc00c09947 */ /* 0x000fea000383ffff */
.L_x_65:
[----:B------:R-:W-:Y:S05]  /*1250*/  BSYNC.RECONVERGENT B0 ;  /* 0x0000000000007941 */ /* 0x000fea0003800200 */
.L_x_64:
        /* <DEDUP_REMOVED lines=42> */
.L_x_97:
[----:B-1----:R-:W-:-:S07]  /*1500*/  FADD R6, R9, R10 ;  /* 0x0000000a09067221 */ /* 0x002fce0000000000 */
.L_x_67:
        /* <DEDUP_REMOVED lines=14> */
[----:B-1----:R-:W-:-:S05]  /*15f0*/  VIADD R7, R5, 0x1800000 ;  /* 0x0180000005077836 */ /* 0x002fca0000000000 */
[----:B------:R-:W-:-:S04]  /*1600*/  LOP3.LUT R7, R7, 0x7f800000, RZ, 0xc0, !PT ;  /* 0x7f80000007077812 */ /* 0x000fc800078ec0ff */
[----:B------:R-:W-:-:S13]  /*1610*/  ISETP.GT.U32.AND P0, PT, R7, 0x1ffffff, PT ;  /* 0x01ffffff0700780c */ /* 0x000fda0003f04070 */
[----:B--2---:R-:W-:Y:S05]  /*1620*/  @P0 BRA `(.L_x_71) ;  /* 0x00000000000c0947 */ /* 0x004fea0003800000 */
[----:B------:R-:W-:-:S07]  /*1630*/  MOV R8, 0x1650 ;  /* 0x0000165000087802 */ /* 0x000fce0000000f00 */
[----:B0-----:R-:W-:Y:S05]  /*1640*/  CALL.REL.NOINC `($__internal_1_$__cuda_sm20_rcp_rn_f32_slowpath) ;  /* 0x00000014000c7944 */ /* 0x001fea0003c00000 */
[----:B------:R-:W-:Y:S05]  /*1650*/  BRA `(.L_x_72) ;  /* 0x0000000000107947 */ /* 0x000fea0003800000 */
.L_x_71:
[----:B------:R-:W1:Y:S02]  /*1660*/  MUFU.RCP R8, R5 ;  /* 0x0000000500087308 */ /* 0x000e640000001000 */
[----:B-1----:R-:W-:-:S04]  /*1670*/  FFMA R7, R5, R8, -1 ;  /* 0xbf80000005077423 */ /* 0x002fc80000000008 */
[----:B------:R-:W-:-:S04]  /*1680*/  FADD.FTZ R7, -R7, -RZ ;  /* 0x800000ff07077221 */ /* 0x000fc80000010100 */
[----:B------:R-:W-:-:S07]  /*1690*/  FFMA R7, R8, R7, R8 ;  /* 0x0000000708077223 */ /* 0x000fce0000000008 */
.L_x_72:
[----:B0-----:R-:W0:Y:S01]  /*16a0*/  S2R R9, SR_CgaCtaId ;  /* 0x0000000000097919 */ /* 0x001e220000008800 */
[----:B------:R-:W1:Y:S01]  /*16b0*/  LDC R12, c[0x0][0x3a8] ;  /* 0x0000ea00ff0c7b82 */ /* 0x000e620000000800 */
[----:B------:R-:W-:-:S05]  /*16c0*/  MOV R5, 0x400 ;  /* 0x0000040000057802 */ /* 0x000fca0000000f00 */
[----:B------:R-:W-:Y:S01]  /*16d0*/  VIADD R8, R5, 0x110 ;  /* 0x0000011005087836 */ /* 0x000fe20000000000 */
[----:B------:R-:W-:-:S04]  /*16e0*/  MOV R5, R3 ;  /* 0x0000000300057202 */ /* 0x000fc80000000f00 */
[----:B0-----:R-:W-:-:S07]  /*16f0*/  LEA R14, R9, R8, 0x18 ;  /* 0x00000008090e7211 */ /* 0x001fce00078ec0ff */
.L_x_73:
[----:B--2---:R-:W-:Y:S02]  /*1700*/  IMAD R8, R5, 0x4, R14 ;  /* 0x0000000405087824 */ /* 0x004fe400078e020e */
[----:B------:R-:W-:-:S03]  /*1710*/  IMAD.IADD R5, R6, 0x1, R5 ;  /* 0x0000000106057824 */ /* 0x000fc600078e0205 */
[----:B------:R-:W0:Y:S02]  /*1720*/  LDS R10, [R8] ;  /* 0x00000000080a7984 */ /* 0x000e240000000800 */
[----:B-1----:R-:W-:Y:S01]  /*1730*/  ISETP.GE.AND P0, PT, R5, R12, PT ;  /* 0x0000000c0500720c */ /* 0x002fe20003f06270 */
[----:B0-----:R-:W-:-:S05]  /*1740*/  FMUL R9, R10, R7 ;  /* 0x000000070a097220 */ /* 0x001fca0000400000 */
[----:B------:R2:W-:Y:S07]  /*1750*/  STS [R8], R9 ;  /* 0x0000000908007388 */ /* 0x0005ee0000000800 */
[----:B------:R-:W-:Y:S05]  /*1760*/  @!P0 BRA `(.L_x_73) ;  /* 0xfffffffc00e48947 */ /* 0x000fea000383ffff */
.L_x_70:
[----:B------:R-:W-:Y:S05]  /*1770*/  BSYNC.RECONVERGENT B0 ;  /* 0x0000000000007941 */ /* 0x000fea0003800200 */
.L_x_69:
        /* <DEDUP_REMOVED lines=9> */
.L_x_75:
        /* <DEDUP_REMOVED lines=9> */
.L_x_74:
[C---:B------:R-:W-:Y:S02]  /*18a0*/  LOP3.LUT R5, R12.reuse, 0x7, RZ, 0xc0, !PT ;  /* 0x000000070c057812 */ /* 0x040fe400078ec0ff */
[C---:B------:R-:W-:Y:S02]  /*18b0*/  LOP3.LUT R6, R12.reuse, 0x3, RZ, 0xc0, !PT ;  /* 0x000000030c067812 */ /* 0x040fe400078ec0ff */
[----:B------:R-:W-:-:S07]  /*18c0*/  LOP3.LUT R7, R12, 0x7ffffff8, RZ, 0xc0, !PT ;  /* 0x7ffffff80c077812 */ /* 0x000fce00078ec0ff */
.L_x_85:
[----:B------:R-:W4:Y:S01]  /*18d0*/  LDCU UR4, c[0x0][0x3a8] ;  /* 0x00007500ff0477ac */ /* 0x000f220008000800 */
[----:B------:R-:W-:Y:S02]  /*18e0*/  IMAD.MOV.U32 R20, RZ, RZ, RZ ;  /* 0x000000ffff147224 */ /* 0x000fe400078e00ff */
        /* <DEDUP_REMOVED lines=13> */
[----:B-----5:R-:W-:Y:S01]  /*19c0*/  IADD3 R13, PT, PT, R3, R12, RZ ;  /* 0x0000000c030d7210 */ /* 0x020fe20007ffe0ff */
[C-C-:B------:R-:W-:Y:S02]  /*19d0*/  IMAD R15, R12.reuse, 0x2, R3.reuse ;  /* 0x000000020c0f7824 */ /* 0x140fe400078e0203 */
[C-C-:B------:R-:W-:Y:S02]  /*19e0*/  IMAD R17, R12.reuse, 0x3, R3.reuse ;  /* 0x000000030c117824 */ /* 0x140fe400078e0203 */
[C-C-:B------:R-:W-:Y:S02]  /*19f0*/  IMAD R19, R12.reuse, 0x4, R3.reuse ;  /* 0x000000040c137824 */ /* 0x140fe400078e0203 */
[C-C-:B------:R-:W-:Y:S02]  /*1a00*/  IMAD R21, R12.reuse, 0x5, R3.reuse ;  /* 0x000000050c157824 */ /* 0x140fe400078e0203 */
[----:B------:R-:W-:-:S02]  /*1a10*/  IMAD R23, R12, 0x6, R3 ;  /* 0x000000060c177824 */ /* 0x000fc400078e0203 */
[----:B------:R-:W-:Y:S02]  /*1a20*/  IMAD R25, R12, 0x7, R3 ;  /* 0x000000070c197824 */ /* 0x000fe400078e0203 */
[----:B------:R-:W-:-:S07]  /*1a30*/  IMAD.U32 R14, RZ, RZ, UR4 ;  /* 0x00000004ff0e7e24 */ /* 0x000fce000f8e00ff */
.L_x_78:
        /* <DEDUP_REMOVED lines=12> */
[----:B--2---:R-:W-:-:S04]  /*1b00*/  IMAD.U32 R22, R22, 0x10000, RZ ;  /* 0x0001000016167824 */ /* 0x004fc800078e00ff */
[----:B0-----:R-:W-:Y:S01]  /*1b10*/  FFMA R20, R8, R22, R20 ;  /* 0x0000001608147223 */ /* 0x001fe20000000014 */
[----:B------:R-:W-:Y:S01]  /*1b20*/  IADD3 R22, P0, PT, R2, R15, RZ ;  /* 0x0000000f02167210 */ /* 0x000fe20007f1e0ff */
[----:B---3--:R-:W-:-:S04]  /*1b30*/  IMAD.U32 R8, R28, 0x10000, RZ ;  /* 0x000100001c087824 */ /* 0x008fc800078e00ff */
        /* <DEDUP_REMOVED lines=11> */
[----:B--2---:R-:W-:-:S04]  /*1bf0*/  IMAD.U32 R24, R8, 0x10000, RZ ;  /* 0x0001000008187824 */ /* 0x004fc800078e00ff */
        /* <DEDUP_REMOVED lines=10> */
[----:B---3--:R-:W-:-:S04]  /*1ca0*/  IMAD.U32 R22, R22, 0x10000, RZ ;  /* 0x0001000016167824 */ /* 0x008fc800078e00ff */
[----:B------:R-:W-:Y:S02]  /*1cb0*/  FFMA R22, R11, R22, R10 ;  /* 0x000000160b167223 */ /* 0x000fe4000000000a */
[----:B--2---:R-:W0:Y:S01]  /*1cc0*/  LDS.128 R8, [R14] ;  /* 0x000000000e087984 */ /* 0x004e220000000c00 */
[----:B----4-:R-:W-:-:S04]  /*1cd0*/  IMAD.U32 R20, R20, 0x10000, RZ ;  /* 0x0001000014147824 */ /* 0x010fc800078e00ff */
[----:B0-----:R-:W-:Y:S01]  /*1ce0*/  FFMA R20, R8, R20, R22 ;  /* 0x0000001408147223 */ /* 0x001fe20000000016 */
[----:B------:R-:W-:Y:S02]  /*1cf0*/  IADD3 R8, P0, PT, R2, R23, RZ ;  /* 0x0000001702087210 */ /* 0x000fe40007f1e0ff */
[----:B-----5:R-:W-:-:S05]  /*1d00*/  SHF.L.U32 R22, R28, 0x10, RZ ;  /* 0x000000101c167819 */ /* 0x020fca00000006ff */
        /* <DEDUP_REMOVED lines=14> */
[C---:B------:R-:W-:Y:S02]  /*1df0*/  IMAD R13, R12.reuse, 0x8, R13 ;  /* 0x000000080c0d7824 */ /* 0x040fe400078e020d */
[C---:B------:R-:W-:Y:S02]  /*1e00*/  IMAD R15, R12.reuse, 0x8, R15 ;  /* 0x000000080c0f7824 */ /* 0x040fe400078e020f */
[C---:B------:R-:W-:Y:S02]  /*1e10*/  IMAD R17, R12.reuse, 0x8, R17 ;  /* 0x000000080c117824 */ /* 0x040fe400078e0211 */
[C---:B------:R-:W-:Y:S02]  /*1e20*/  IMAD R19, R12.reuse, 0x8, R19 ;  /* 0x000000080c137824 */ /* 0x040fe400078e0213 */
[----:B------:R-:W-:-:S02]  /*1e30*/  IMAD R23, R12, 0x8, R23 ;  /* 0x000000080c177824 */ /* 0x000fc400078e0217 */
[C---:B------:R-:W-:Y:S02]  /*1e40*/  IMAD R25, R12.reuse, 0x8, R25 ;  /* 0x000000080c197824 */ /* 0x040fe400078e0219 */
[----:B------:R-:W-:Y:S02]  /*1e50*/  IMAD R27, R12, 0x8, R27 ;  /* 0x000000080c1b7824 */ /* 0x000fe400078e021b */
[----:B--2---:R-:W-:-:S04]  /*1e60*/  IMAD.U32 R18, R28, 0x10000, RZ ;  /* 0x000100001c127824 */ /* 0x004fc800078e00ff */
[----:B------:R-:W-:Y:S01]  /*1e70*/  FFMA R20, R10, R18, R20 ;  /* 0x000000120a147223 */ /* 0x000fe20000000014 */
[----:B---3--:R-:W-:-:S04]  /*1e80*/  IMAD.U32 R22, R8, 0x10000, RZ ;  /* 0x0001000008167824 */ /* 0x008fc800078e00ff */
[----:B------:R-:W-:Y:S01]  /*1e90*/  FFMA R20, R11, R22, R20 ;  /* 0x000000160b147223 */ /* 0x000fe20000000014 */
[----:B------:R-:W-:Y:S06]  /*1ea0*/  @P0 BRA `(.L_x_78) ;  /* 0xfffffff800e40947 */ /* 0x000fec000383ffff */
[----:B-1----:R-:W-:Y:S05]  /*1eb0*/  BSYNC.RECONVERGENT B0 ;  /* 0x0000000000007941 */ /* 0x002fea0003800200 */
.L_x_77:
[----:B------:R-:W-:-:S07]  /*1ec0*/  IMAD.MOV.U32 R12, RZ, RZ, R7 ;  /* 0x000000ffff0c7224 */ /* 0x000fce00078e0007 */
.L_x_76:
        /* <DEDUP_REMOVED lines=21> */
[----:B------:R-:W-:Y:S02]  /*2020*/  LEA.HI.X R15, R15, UR13, R16, 0x1, P1 ;  /* 0x0000000d0f0f7c11 */ /* 0x000fe400088f0c10 */
[C---:B------:R-:W-:Y:S02]  /*2030*/  IADD3 R16, PT, PT, R8.reuse, UR4, RZ ;  /* 0x0000000408107c10 */ /* 0x040fe4000fffe0ff */
[----:B------:R-:W-:Y:S01]  /*2040*/  LEA.HI.X R11, R11, UR13, R18, 0x1, P2 ;  /* 0x0000000d0b0b7c11 */ /* 0x000fe200090f0c12 */
[----:B------:R0:W2:Y:S01]  /*2050*/  LDG.E.U16.CONSTANT R21, desc[UR6][R14.64] ;  /* 0x000000060e157981 */ /* 0x0000a2000c1e9500 */
[----:B------:R-:W-:Y:S02]  /*2060*/  LEA.HI.X.SX32 R18, R8, R13, 0x1, P3 ;  /* 0x0000000d08127211 */ /* 0x000fe400018f0eff */
[----:B------:R-:W-:Y:S01]  /*2070*/  LEA R8, P1, R9, UR12, 0x1 ;  /* 0x0000000c09087c11 */ /* 0x000fe2000f8208ff */
[----:B------:R-:W4:Y:S01]  /*2080*/  LDG.E.U16.CONSTANT R10, desc[UR6][R10.64] ;  /* 0x000000060a0a7981 */ /* 0x000f22000c1e9500 */
[----:B------:R-:W-:-:S02]  /*2090*/  IADD3 R17, P2, PT, R2, R16, RZ ;  /* 0x0000001002117210 */ /* 0x000fc40007f5e0ff */
[----:B------:R-:W-:Y:S02]  /*20a0*/  LEA.HI.X R9, R9, UR13, R18, 0x1, P1 ;  /* 0x0000000d09097c11 */ /* 0x000fe400088f0c12 */
        /* <DEDUP_REMOVED lines=12> */
[----:B------:R-:W-:Y:S02]  /*2170*/  VIADD R12, R12, 0x4 ;  /* 0x000000040c0c7836 */ /* 0x000fe40000000000 */
[----:B--2---:R-:W-:Y:S02]  /*2180*/  IMAD.U32 R21, R21, 0x10000, RZ ;  /* 0x0001000015157824 */ /* 0x004fe400078e00ff */
[----:B----4-:R-:W-:Y:S02]  /*2190*/  IMAD.U32 R11, R10, 0x10000, RZ ;  /* 0x000100000a0b7824 */ /* 0x010fe400078e00ff */
[----:B0-----:R-:W-:-:S04]  /*21a0*/  FFMA R14, R14, R21, R20 ;  /* 0x000000150e0e7223 */ /* 0x001fc80000000014 */
[----:B------:R-:W-:Y:S01]  /*21b0*/  FFMA R11, R11, R15, R14 ;  /* 0x0000000f0b0b7223 */ /* 0x000fe2000000000e */
[----:B-----5:R-:W-:-:S04]  /*21c0*/  IMAD.U32 R8, R8, 0x10000, RZ ;  /* 0x0001000008087824 */ /* 0x020fc800078e00ff */
[----:B-1----:R-:W-:Y:S01]  /*21d0*/  FFMA R8, R16, R8, R11 ;  /* 0x0000000810087223 */ /* 0x002fe2000000000b */
[----:B---3--:R-:W-:-:S04]  /*21e0*/  IMAD.U32 R9, R18, 0x10000, RZ ;  /* 0x0001000012097824 */ /* 0x008fc800078e00ff */
[----:B------:R-:W-:-:S07]  /*21f0*/  FFMA R20, R9, R17, R8 ;  /* 0x0000001109147223 */ /* 0x000fce0000000008 */
.L_x_82:
[----:B-1-3--:R-:W-:Y:S05]  /*2200*/  BSYNC.RECONVERGENT B1 ;  /* 0x0000000000017941 */ /* 0x00afea0003800200 */
.L_x_81:
        /* <DEDUP_REMOVED lines=25> */
[----:B--2---:R-:W-:-:S04]  /*23a0*/  IMAD.U32 R17, R8, 0x10000, RZ ;  /* 0x0001000008117824 */ /* 0x004fc800078e00ff */
[----:B0-----:R-:W-:Y:S01]  /*23b0*/  FFMA R20, R14, R17, R20 ;  /* 0x000000110e147223 */ /* 0x001fe20000000014 */
[----:B---3--:R-:W-:-:S05]  /*23c0*/  SHF.L.U32 R19, R10, 0x10, RZ ;  /* 0x000000100a137819 */ /* 0x008fca00000006ff */
[----:B------:R-:W-:-:S07]  /*23d0*/  FFMA R20, R19, R15, R20 ;  /* 0x0000000f13147223 */ /* 0x000fce0000000014 */
.L_x_84:
[----:B------:R-:W-:Y:S05]  /*23e0*/  BSYNC.RECONVERGENT B1 ;  /* 0x0000000000017941 */ /* 0x000fea0003800200 */
.L_x_83:
        /* <DEDUP_REMOVED lines=17> */
[----:B--2---:R-:W-:-:S04]  /*2500*/  IMAD.U32 R12, R8, 0x10000, RZ ;  /* 0x00010000080c7824 */ /* 0x004fc800078e00ff */
[----:B0-----:R-:W-:-:S07]  /*2510*/  FFMA R20, R11, R12, R20 ;  /* 0x0000000c0b147223 */ /* 0x001fce0000000014 */
.L_x_80:
[----:B-1-3--:R-:W-:Y:S05]  /*2520*/  BSYNC.RECONVERGENT B0 ;  /* 0x0000000000007941 */ /* 0x00afea0003800200 */
.L_x_79:
[----:B------:R-:W1:Y:S01]  /*2530*/  LDCU.64 UR4, c[0x0][0x398] ;  /* 0x00007300ff0477ac */ /* 0x000e620008000a00 */
[C---:B0-2---:R-:W-:Y:S02]  /*2540*/  IADD3 R9, P0, PT, R3.reuse, R0, RZ ;  /* 0x0000000003097210 */ /* 0x045fe40007f1e0ff */
[----:B------:R-:W-:Y:S02]  /*2550*/  F2FP.BF16.F32.PACK_AB R20, RZ, R20 ;  /* 0x00000014ff14723e */ /* 0x000fe400000010ff */
        /* <DEDUP_REMOVED lines=9> */
.L_x_63:
[----:B--2---:R-:W-:Y:S02]  /*25f0*/  IMAD.MOV.U32 R16, RZ, RZ, R7 ;  /* 0x000000ffff107224 */ /* 0x004fe400078e0007 */
[----:B------:R-:W-:Y:S02]  /*2600*/  IMAD.MOV.U32 R15, RZ, RZ, 0x10 ;  /* 0x00000010ff0f7424 */ /* 0x000fe400078e00ff */
[----:B------:R-:W-:Y:S02]  /*2610*/  IMAD.MOV.U32 R18, RZ, RZ, 0x1f ;  /* 0x0000001fff127424 */ /* 0x000fe400078e00ff */
[----:B------:R-:W-:-:S07]  /*2620*/  IMAD.MOV.U32 R13, RZ, RZ, -0x1 ;  /* 0xffffffffff0d7424 */ /* 0x000fce00078e00ff */
[----:B01----:R-:W-:Y:S05]  /*2630*/  WARPSYNC.COLLECTIVE R13, `(.L_x_86) ;  /* 0x000000000d087348 */ /* 0x003fea0003c00000 */
[----:B0-----:R0:W2:Y:S02]  /*2640*/  SHFL.DOWN P1, R14, R16, R15, R18 ;  /* 0x0800000f100e7389 */ /* 0x0010a40000020012 */
[----:B012---:R-:W-:Y:S05]  /*2650*/  ENDCOLLECTIVE ;  /* 0x000000000000791b */ /* 0x007fea0003800000 */
.L_x_86:
[----:B------:R-:W-:Y:S01]  /*2660*/  IMAD.MOV.U32 R15, RZ, RZ, 0x8 ;  /* 0x00000008ff0f7424 */ /* 0x000fe200078e00ff */
[----:B------:R-:W-:-:S04]  /*2670*/  MOV R8, R14 ;  /* 0x0000000e00087202 */ /* 0x000fc80000000f00 */
[----:B------:R-:W-:-:S05]  /*2680*/  FMNMX R8, R8, R7, !PT ;  /* 0x0000000708087209 */ /* 0x000fca0007800000 */
[----:B------:R-:W-:-:S07]  /*2690*/  IMAD.MOV.U32 R16, RZ, RZ, R8 ;  /* 0x000000ffff107224 */ /* 0x000fce00078e0008 */
[----:B------:R-:W-:Y:S05]  /*26a0*/  WARPSYNC.COLLECTIVE R13, `(.L_x_87) ;  /* 0x000000000d087348 */ /* 0x000fea0003c00000 */
[----:B------:R0:W1:Y:S02]  /*26b0*/  SHFL.DOWN P1, R14, R16, R15, R18 ;  /* 0x0800000f100e7389 */ /* 0x0000640000020012 */
[----:B01----:R-:W-:Y:S05]  /*26c0*/  ENDCOLLECTIVE ;  /* 0x000000000000791b */ /* 0x003fea0003800000 */
.L_x_87:
[----:B------:R-:W-:Y:S02]  /*26d0*/  IMAD.MOV.U32 R15, RZ, RZ, 0x4 ;  /* 0x00000004ff0f7424 */ /* 0x000fe400078e00ff */
[----:B------:R-:W-:-:S05]  /*26e0*/  IMAD.MOV.U32 R9, RZ, RZ, R14 ;  /* 0x000000ffff097224 */ /* 0x000fca00078e000e */
[----:B------:R-:W-:-:S05]  /*26f0*/  FMNMX R9, R8, R9, !PT ;  /* 0x0000000908097209 */ /* 0x000fca0007800000 */
[----:B------:R-:W-:-:S07]  /*2700*/  IMAD.MOV.U32 R16, RZ, RZ, R9 ;  /* 0x000000ffff107224 */ /* 0x000fce00078e0009 */
[----:B------:R-:W-:Y:S05]  /*2710*/  WARPSYNC.COLLECTIVE R13, `(.L_x_88) ;  /* 0x000000000d087348 */ /* 0x000fea0003c00000 */
[----:B------:R0:W1:Y:S02]  /*2720*/  SHFL.DOWN P1, R14, R16, R15, R18 ;  /* 0x0800000f100e7389 */ /* 0x0000640000020012 */
[----:B01----:R-:W-:Y:S05]  /*2730*/  ENDCOLLECTIVE ;  /* 0x000000000000791b */ /* 0x003fea0003800000 */
.L_x_88:
[----:B------:R-:W-:Y:S02]  /*2740*/  HFMA2 R15, -RZ, RZ, 0, 1.1920928955078125e-07 ;  /* 0x00000002ff0f7431 */ /* 0x000fe400000001ff */
[----:B------:R-:W-:-:S05]  /*2750*/  IMAD.MOV.U32 R10, RZ, RZ, R14 ;  /* 0x000000ffff0a7224 */ /* 0x000fca00078e000e */
[----:B------:R-:W-:-:S05]  /*2760*/  FMNMX R10, R9, R10, !PT ;  /* 0x0000000a090a7209 */ /* 0x000fca0007800000 */
[----:B------:R-:W-:-:S07]  /*2770*/  IMAD.MOV.U32 R16, RZ, RZ, R10 ;  /* 0x000000ffff107224 */ /* 0x000fce00078e000a */
[----:B------:R-:W-:Y:S05]  /*2780*/  WARPSYNC.COLLECTIVE R13, `(.L_x_89) ;  /* 0x000000000d087348 */ /* 0x000fea0003c00000 */
[----:B------:R0:W1:Y:S02]  /*2790*/  SHFL.DOWN P1, R14, R16, R15, R18 ;  /* 0x0800000f100e7389 */ /* 0x0000640000020012 */
[----:B01----:R-:W-:Y:S05]  /*27a0*/  ENDCOLLECTIVE ;  /* 0x000000000000791b */ /* 0x003fea0003800000 */
.L_x_89:
[----:B------:R-:W-:Y:S02]  /*27b0*/  IMAD.MOV.U32 R15, RZ, RZ, 0x1 ;  /* 0x00000001ff0f7424 */ /* 0x000fe400078e00ff */
[----:B------:R-:W-:-:S05]  /*27c0*/  IMAD.MOV.U32 R11, RZ, RZ, R14 ;  /* 0x000000ffff0b7224 */ /* 0x000fca00078e000e */
[----:B------:R-:W-:-:S05]  /*27d0*/  FMNMX R11, R10, R11, !PT ;  /* 0x0000000b0a0b7209 */ /* 0x000fca0007800000 */
[----:B------:R-:W-:-:S07]  /*27e0*/  IMAD.MOV.U32 R16, RZ, RZ, R11 ;  /* 0x000000ffff107224 */ /* 0x000fce00078e000b */
[----:B------:R-:W-:Y:S05]  /*27f0*/  WARPSYNC.COLLECTIVE R13, `(.L_x_90) ;  /* 0x000000000d087348 */ /* 0x000fea0003c00000 */
[----:B------:R0:W1:Y:S02]  /*2800*/  SHFL.DOWN P1, R14, R16, R15, R18 ;  /* 0x0800000f100e7389 */ /* 0x0000640000020012 */
[----:B01----:R-:W-:Y:S05]  /*2810*/  ENDCOLLECTIVE ;  /* 0x000000000000791b */ /* 0x003fea0003800000 */
.L_x_90:
[----:B------:R-:W-:Y:S05]  /*2820*/  BRA `(.L_x_91) ;  /* 0xffffffe400e87947 */ /* 0x000fea000383ffff */
.L_x_68:
[----:B-1----:R-:W-:Y:S02]  /*2830*/  IMAD.MOV.U32 R16, RZ, RZ, R5 ;  /* 0x000000ffff107224 */ /* 0x002fe400078e0005 */
[----:B------:R-:W-:Y:S02]  /*2840*/  IMAD.MOV.U32 R15, RZ, RZ, 0x10 ;  /* 0x00000010ff0f7424 */ /* 0x000fe400078e00ff */
[----:B------:R-:W-:Y:S02]  /*2850*/  IMAD.MOV.U32 R18, RZ, RZ, 0x1f ;  /* 0x0000001fff127424 */ /* 0x000fe400078e00ff */
[----:B------:R-:W-:-:S07]  /*2860*/  IMAD.MOV.U32 R13, RZ, RZ, -0x1 ;  /* 0xffffffffff0d7424 */ /* 0x000fce00078e00ff */
[----:B0-----:R-:W-:Y:S05]  /*2870*/  WARPSYNC.COLLECTIVE R13, `(.L_x_92) ;  /* 0x000000000d087348 */ /* 0x001fea0003c00000 */
[----:B------:R1:W2:Y:S02]  /*2880*/  SHFL.DOWN P1, R14, R16, R15, R18 ;  /* 0x0800000f100e7389 */ /* 0x0002a40000020012 */
[----:B012---:R-:W-:Y:S05]  /*2890*/  ENDCOLLECTIVE ;  /* 0x000000000000791b */ /* 0x007fea0003800000 */
.L_x_92:
[----:B------:R-:W-:Y:S01]  /*28a0*/  IMAD.MOV.U32 R15, RZ, RZ, 0x8 ;  /* 0x00000008ff0f7424 */ /* 0x000fe200078e00ff */
[----:B------:R-:W-:-:S05]  /*28b0*/  MOV R6, R14 ;  /* 0x0000000e00067202 */ /* 0x000fca0000000f00 */
[----:B------:R-:W-:-:S04]  /*28c0*/  FADD R6, R6, R5 ;  /* 0x0000000506067221 */ /* 0x000fc80000000000 */
[----:B------:R-:W-:-:S07]  /*28d0*/  IMAD.MOV.U32 R16, RZ, RZ, R6 ;  /* 0x000000ffff107224 */ /* 0x000fce00078e0006 */
[----:B------:R-:W-:Y:S05]  /*28e0*/  WARPSYNC.COLLECTIVE R13, `(.L_x_93) ;  /* 0x000000000d087348 */ /* 0x000fea0003c00000 */
[----:B------:R0:W1:Y:S02]  /*28f0*/  SHFL.DOWN P1, R14, R16, R15, R18 ;  /* 0x0800000f100e7389 */ /* 0x0000640000020012 */
[----:B01----:R-:W-:Y:S05]  /*2900*/  ENDCOLLECTIVE ;  /* 0x000000000000791b */ /* 0x003fea0003800000 */
.L_x_93:
[----:B------:R-:W-:Y:S02]  /*2910*/  IMAD.MOV.U32 R15, RZ, RZ, 0x4 ;  /* 0x00000004ff0f7424 */ /* 0x000fe400078e00ff */
[----:B------:R-:W-:-:S04]  /*2920*/  IMAD.MOV.U32 R7, RZ, RZ, R14 ;  /* 0x000000ffff077224 */ /* 0x000fc800078e000e */
[----:B------:R-:W-:-:S04]  /*2930*/  FADD R7, R6, R7 ;  /* 0x0000000706077221 */ /* 0x000fc80000000000 */
[----:B------:R-:W-:-:S07]  /*2940*/  IMAD.MOV.U32 R16, RZ, RZ, R7 ;  /* 0x000000ffff107224 */ /* 0x000fce00078e0007 */
[----:B------:R-:W-:Y:S05]  /*2950*/  WARPSYNC.COLLECTIVE R13, `(.L_x_94) ;  /* 0x000000000d087348 */ /* 0x000fea0003c00000 */
[----:B------:R0:W1:Y:S02]  /*2960*/  SHFL.DOWN P1, R14, R16, R15, R18 ;  /* 0x0800000f100e7389 */ /* 0x0000640000020012 */
[----:B01----:R-:W-:Y:S05]  /*2970*/  ENDCOLLECTIVE ;  /* 0x000000000000791b */ /* 0x003fea0003800000 */
.L_x_94:
[----:B------:R-:W-:Y:S02]  /*2980*/  HFMA2 R15, -RZ, RZ, 0, 1.1920928955078125e-07 ;  /* 0x00000002ff0f7431 */ /* 0x000fe400000001ff */
[----:B------:R-:W-:-:S04]  /*2990*/  IMAD.MOV.U32 R8, RZ, RZ, R14 ;  /* 0x000000ffff087224 */ /* 0x000fc800078e000e */
[----:B------:R-:W-:-:S04]  /*29a0*/  FADD R8, R7, R8 ;  /* 0x0000000807087221 */ /* 0x000fc80000000000 */
[----:B------:R-:W-:-:S07]  /*29b0*/  IMAD.MOV.U32 R16, RZ, RZ, R8 ;  /* 0x000000ffff107224 */ /* 0x000fce00078e0008 */
[----:B------:R-:W-:Y:S05]  /*29c0*/  WARPSYNC.COLLECTIVE R13, `(.L_x_95) ;  /* 0x000000000d087348 */ /* 0x000fea0003c00000 */
[----:B------:R0:W1:Y:S02]  /*29d0*/  SHFL.DOWN P1, R14, R16, R15, R18 ;  /* 0x0800000f100e7389 */ /* 0x0000640000020012 */
[----:B01----:R-:W-:Y:S05]  /*29e0*/  ENDCOLLECTIVE ;  /* 0x000000000000791b */ /* 0x003fea0003800000 */
.L_x_95:
[----:B------:R-:W-:Y:S02]  /*29f0*/  IMAD.MOV.U32 R15, RZ, RZ, 0x1 ;  /* 0x00000001ff0f7424 */ /* 0x000fe400078e00ff */
[----:B------:R-:W-:-:S04]  /*2a00*/  IMAD.MOV.U32 R9, RZ, RZ, R14 ;  /* 0x000000ffff097224 */ /* 0x000fc800078e000e */
[----:B------:R-:W-:-:S04]  /*2a10*/  FADD R9, R8, R9 ;  /* 0x0000000908097221 */ /* 0x000fc80000000000 */
[----:B------:R-:W-:-:S07]  /*2a20*/  IMAD.MOV.U32 R16, RZ, RZ, R9 ;  /* 0x000000ffff107224 */ /* 0x000fce00078e0009 */
[----:B------:R-:W-:Y:S05]  /*2a30*/  WARPSYNC.COLLECTIVE R13, `(.L_x_96) ;  /* 0x000000000d087348 */ /* 0x000fea0003c00000 */
[----:B------:R0:W1:Y:S02]  /*2a40*/  SHFL.DOWN P1, R14, R16, R15, R18 ;  /* 0x0800000f100e7389 */ /* 0x0000640000020012 */
[----:B01----:R-:W-:Y:S05]  /*2a50*/  ENDCOLLECTIVE ;  /* 0x000000000000791b */ /* 0x003fea0003800000 */
.L_x_96:
[----:B------:R-:W-:Y:S01]  /*2a60*/  IMAD.MOV.U32 R10, RZ, RZ, R14 ;  /* 0x000000ffff0a7224 */ /* 0x000fe200078e000e */
[----:B------:R-:W-:Y:S06]  /*2a70*/  BRA `(.L_x_97) ;  /* 0xffffffe800a07947 */ /* 0x000fec000383ffff */
        .weak           $__internal_1_$__cuda_sm20_rcp_rn_f32_slowpath
        .type           $__internal_1_$__cuda_sm20_rcp_rn_f32_slowpath,@function
        .size           $__internal_1_$__cuda_sm20_rcp_rn_f32_slowpath,(.L_x_153 - $__internal_1_$__cuda_sm20_rcp_rn_f32_slowpath)
$__internal_1_$__cuda_sm20_rcp_rn_f32_slowpath:
        /* <DEDUP_REMOVED lines=15> */
.L_x_98:
[----:B------:R-:W-:-:S05]  /*2b70*/  VIADD R9, R7, 0xffffff03 ;  /* 0xffffff0307097836 */ /* 0x000fca0000000000 */
[----:B------:R-:W-:-:S13]  /*2b80*/  ISETP.GT.U32.AND P0, PT, R9, 0x1, PT ;  /* 0x000000010900780c */ /* 0x000fda0003f04070 */
[----:B------:R-:W-:Y:S05]  /*2b90*/  @P0 BRA `(.L_x_100) ;  /* 0x0000000000780947 */ /* 0x000fea0003800000 */
[----:B------:R-:W-:Y:S01]  /*2ba0*/  LOP3.LUT R10, R5, 0x7fffff, RZ, 0xc0, !PT ;  /* 0x007fffff050a7812 */ /* 0x000fe200078ec0ff */
[----:B------:R-:W-:Y:S01]  /*2bb0*/  VIADD R7, R7, 0xffffff04 ;  /* 0xffffff0407077836 */ /* 0x000fe20000000000 */
[----:B------:R-:W-:Y:S02]  /*2bc0*/  MOV R14, 0x3 ;  /* 0x00000003000e7802 */ /* 0x000fe40000000f00 */
        /* <DEDUP_REMOVED lines=20> */
[----:B------:R-:W-:-:S05]  /*2d10*/  SEL R9, RZ, 0x1, !P0 ;  /* 0x00000001ff097807 */ /* 0x000fca0004000000 */
[----:B------:R-:W-:-:S05]  /*2d20*/  IMAD.MOV R9, RZ, RZ, -R9 ;  /* 0x000000ffff097224 */ /* 0x000fca00078e0a09 */
[----:B------:R-:W-:-:S13]  /*2d30*/  ISETP.GE.AND P0, PT, R9, RZ, PT ;  /* 0x000000ff0900720c */ /* 0x000fda0003f06270 */
[----:B------:R-:W-:-:S04]  /*2d40*/  @!P0 VIADD R12, R12, 0x1 ;  /* 0x000000010c0c8836 */ /* 0x000fc80000000000 */
[----:B------:R-:W-:-:S05]  /*2d50*/  @!P1 IMAD.SHL.U32 R12, R12, 0x2, RZ ;  /* 0x000000020c0c9824 */ /* 0x000fca00078e00ff */
[----:B------:R-:W-:Y:S01]  /*2d60*/  LOP3.LUT R7, R12, 0x80000000, R5, 0xf8, !PT ;  /* 0x800000000c077812 */ /* 0x000fe200078ef805 */
[----:B------:R-:W-:Y:S06]  /*2d70*/  BRA `(.L_x_99) ;  /* 0x0000000000047947 */ /* 0x000fec0003800000 */
.L_x_100:
[----:B------:R2:W3:Y:S02]  /*2d80*/  MUFU.RCP R7, R5 ;  /* 0x0000000500077308 */ /* 0x0004e40000001000 */
.L_x_99:
[----:B------:R-:W-:-:S04]  /*2d90*/  IMAD.MOV.U32 R9, RZ, RZ, 0x0 ;  /* 0x00000000ff097424 */ /* 0x000fc800078e00ff */
[----:B0123--:R-:W-:Y:S05]  /*2da0*/  RET.REL.NODEC R8 `(_ZN8pygpukit3ops2nn27cross_attention_bf16_kernelEPK13__nv_bfloat16S4_S4_PS2_iiiif) ;  /* 0xffffffd008947950 */ /* 0x00ffea0003c3ffff */
.L_x_101:
        /* <DEDUP_REMOVED lines=13> */
.L_x_153:


//--------------------- .text._ZN8pygpukit3ops2nn26cross_attention_f32_kernelEPKfS3_S3_Pfiiiif --------------------------
	.section	.text._ZN8pygpukit3ops2nn26cross_attention_f32_kernelEPKfS3_S3_Pfiiiif,"ax",@progbits
	.align	128
        .global         _ZN8pygpukit3ops2nn26cross_attention_f32_kernelEPKfS3_S3_Pfiiiif
        .type           _ZN8pygpukit3ops2nn26cross_attention_f32_kernelEPKfS3_S3_Pfiiiif,@function
        .size           _ZN8pygpukit3ops2nn26cross_attention_f32_kernelEPKfS3_S3_Pfiiiif,(.L_x_154 - _ZN8pygpukit3ops2nn26cross_attention_f32_kernelEPKfS3_S3_Pfiiiif)
        .other          _ZN8pygpukit3ops2nn26cross_attention_f32_kernelEPKfS3_S3_Pfiiiif,@"STO_CUDA_ENTRY STV_DEFAULT"
_ZN8pygpukit3ops2nn26cross_attention_f32_kernelEPKfS3_S3_Pfiiiif:
.text._ZN8pygpukit3ops2nn26cross_attention_f32_kernelEPKfS3_S3_Pfiiiif:
        /* <DEDUP_REMOVED lines=37> */
.L_x_110:
[----:B------:R-:W-:Y:S01]  /*0250*/  CS2R R20, SRZ ;  /* 0x0000000000147805 */ /* 0x000fe2000001ff00 */
[----:B------:R-:W-:Y:S06]  /*0260*/  @!P0 BRA `(.L_x_106) ;  /* 0x0000000000a48947 */ /* 0x000fec0003800000 */
[----:B------:R-:W-:Y:S02]  /*0270*/  IMAD.MOV.U32 R20, RZ, RZ, RZ ;  /* 0x000000ffff147224 */ /* 0x000fe400078e00ff */
[----:B------:R-:W-:-:S07]  /*0280*/  IMAD.MOV.U32 R15, RZ, RZ, RZ ;  /* 0x000000ffff0f7224 */ /* 0x000fce00078e00ff */
.L_x_107:
        /* <DEDUP_REMOVED lines=10> */
[----:B------:R-:W2:Y:S01]  /*0330*/  LDG.E.CONSTANT R21, desc[UR6][R12.64] ;  /* 0x000000060c157981 */ /* 0x000ea2000c1e9900 */
[----:B------:R-:W-:-:S03]  /*0340*/  LEA.HI.X R11, R14, R11, R17, 0x2, P3 ;  /* 0x0000000b0e0b7211 */ /* 0x000fc600018f1411 */
[----:B------:R-:W3:Y:S04]  /*0350*/  LDG.E.CONSTANT R23, desc[UR6][R12.64+0x4] ;  /* 0x000004060c177981 */ /* 0x000ee8000c1e9900 */
[----:B------:R-:W2:Y:S04]  /*0360*/  LDG.E.CONSTANT R16, desc[UR6][R10.64] ;  /* 0x000000060a107981 */ /* 0x000ea8000c1e9900 */
[----:B------:R-:W3:Y:S04]  /*0370*/  LDG.E.CONSTANT R22, desc[UR6][R10.64+0x4] ;  /* 0x000004060a167981 */ /* 0x000ee8000c1e9900 */
[----:B------:R-:W4:Y:S04]  /*0380*/  LDG.E.CONSTANT R14, desc[UR6][R12.64+0x8] ;  /* 0x000008060c0e7981 */ /* 0x000f28000c1e9900 */
[----:B------:R-:W4:Y:S04]  /*0390*/  LDG.E.CONSTANT R17, desc[UR6][R10.64+0x8] ;  /* 0x000008060a117981 */ /* 0x000f28000c1e9900 */
[----:B------:R-:W5:Y:S04]  /*03a0*/  LDG.E.CONSTANT R24, desc[UR6][R10.64+0x10] ;  /* 0x000010060a187981 */ /* 0x000f68000c1e9900 */
[----:B------:R-:W5:Y:S04]  /*03b0*/  LDG.E.CONSTANT R29, desc[UR6][R10.64+0x14] ;  /* 0x000014060a1d7981 */ /* 0x000f68000c1e9900 */
[----:B------:R-:W5:Y:S04]  /*03c0*/  LDG.E.CONSTANT R27, desc[UR6][R10.64+0x18] ;  /* 0x000018060a1b7981 */ /* 0x000f68000c1e9900 */
[----:B------:R-:W5:Y:S04]  /*03d0*/  LDG.E.CONSTANT R25, desc[UR6][R12.64+0x1c] ;  /* 0x00001c060c197981 */ /* 0x000f68000c1e9900 */
[----:B------:R-:W5:Y:S01]  /*03e0*/  LDG.E.CONSTANT R26, desc[UR6][R10.64+0x1c] ;  /* 0x00001c060a1a7981 */ /* 0x000f62000c1e9900 */
[----:B--2---:R-:W-:-:S03]  /*03f0*/  FFMA R20, R21, R16, R20 ;  /* 0x0000001015147223 */ /* 0x004fc60000000014 */
[----:B------:R-:W2:Y:S04]  /*0400*/  LDG.E.CONSTANT R16, desc[UR6][R12.64+0xc] ;  /* 0x00000c060c107981 */ /* 0x000ea8000c1e9900 */
[----:B------:R-:W2:Y:S01]  /*0410*/  LDG.E.CONSTANT R21, desc[UR6][R10.64+0xc] ;  /* 0x00000c060a157981 */ /* 0x000ea2000c1e9900 */
[----:B---3--:R-:W-:-:S03]  /*0420*/  FFMA R28, R23, R22, R20 ;  /* 0x00000016171c7223 */ /* 0x008fc60000000014 */
[----:B------:R-:W5:Y:S04]  /*0430*/  LDG.E.CONSTANT R23, desc[UR6][R12.64+0x10] ;  /* 0x000010060c177981 */ /* 0x000f68000c1e9900 */
[----:B------:R-:W3:Y:S04]  /*0440*/  LDG.E.CONSTANT R22, desc[UR6][R12.64+0x14] ;  /* 0x000014060c167981 */ /* 0x000ee8000c1e9900 */
[----:B------:R-:W3:Y:S01]  /*0450*/  LDG.E.CONSTANT R20, desc[UR6][R12.64+0x18] ;  /* 0x000018060c147981 */ /* 0x000ee2000c1e9900 */
[----:B----4-:R-:W-:Y:S01]  /*0460*/  FFMA R17, R14, R17, R28 ;  /* 0x000000110e117223 */ /* 0x010fe2000000001c */
[----:B------:R-:W-:-:S05]  /*0470*/  VIADD R15, R15, 0x8 ;  /* 0x000000080f0f7836 */ /* 0x000fca0000000000 */
[----:B------:R-:W-:Y:S01]  /*0480*/  ISETP.NE.AND P2, PT, R15, R18, PT ;  /* 0x000000120f00720c */ /* 0x000fe20003f45270 */
[----:B--2---:R-:W-:-:S04]  /*0490*/  FFMA R16, R16, R21, R17 ;  /* 0x0000001510107223 */ /* 0x004fc80000000011 */
[----:B-----5:R-:W-:-:S04]  /*04a0*/  FFMA R23, R23, R24, R16 ;  /* 0x0000001817177223 */ /* 0x020fc80000000010 */
[----:B---3--:R-:W-:-:S04]  /*04b0*/  FFMA R23, R22, R29, R23 ;  /* 0x0000001d16177223 */ /* 0x008fc80000000017 */
[----:B------:R-:W-:-:S04]  /*04c0*/  FFMA R20, R20, R27, R23 ;  /* 0x0000001b14147223 */ /* 0x000fc80000000017 */
[----:B------:R-:W-:Y:S01]  /*04d0*/  FFMA R20, R25, R26, R20 ;  /* 0x0000001a19147223 */ /* 0x000fe20000000014 */
[----:B------:R-:W-:Y:S06]  /*04e0*/  @P2 BRA `(.L_x_107) ;  /* 0xfffffffc00682947 */ /* 0x000fec000383ffff */
[----:B------:R-:W-:-:S07]  /*04f0*/  IMAD.MOV.U32 R21, RZ, RZ, R18 ;  /* 0x000000ffff157224 */ /* 0x000fce00078e0012 */
.L_x_106:
        /* <DEDUP_REMOVED lines=15> */
[----:B------:R-:W2:Y:S01]  /*05f0*/  LDG.E.CONSTANT R17, desc[UR6][R12.64+0x4] ;  /* 0x000004060c117981 */ /* 0x000ea2000c1e9900 */
[----:B------:R-:W-:-:S03]  /*0600*/  LEA.HI.X R11, R14, R11, R15, 0x2, P4 ;  /* 0x0000000b0e0b7211 */ /* 0x000fc600020f140f */
[----:B------:R-:W3:Y:S04]  /*0610*/  LDG.E.CONSTANT R23, desc[UR6][R12.64+0x8] ;  /* 0x000008060c177981 */ /* 0x000ee8000c1e9900 */
[----:B------:R-:W4:Y:S04]  /*0620*/  LDG.E.CONSTANT R15, desc[UR6][R12.64] ;  /* 0x000000060c0f7981 */ /* 0x000f28000c1e9900 */
[----:B------:R-:W4:Y:S04]  /*0630*/  LDG.E.CONSTANT R14, desc[UR6][R10.64] ;  /* 0x000000060a0e7981 */ /* 0x000f28000c1e9900 */
[----:B------:R-:W2:Y:S04]  /*0640*/  LDG.E.CONSTANT R16, desc[UR6][R10.64+0x4] ;  /* 0x000004060a107981 */ /* 0x000ea8000c1e9900 */
[----:B------:R-:W3:Y:S04]  /*0650*/  LDG.E.CONSTANT R22, desc[UR6][R10.64+0x8] ;  /* 0x000008060a167981 */ /* 0x000ee8000c1e9900 */
[----:B------:R-:W5:Y:S04]  /*0660*/  LDG.E.CONSTANT R25, desc[UR6][R12.64+0xc] ;  /* 0x00000c060c197981 */ /* 0x000f68000c1e9900 */
[----:B------:R-:W5:Y:S01]  /*0670*/  LDG.E.CONSTANT R24, desc[UR6][R10.64+0xc] ;  /* 0x00000c060a187981 */ /* 0x000f62000c1e9900 */
[----:B------:R-:W-:-:S02]  /*0680*/  VIADD R21, R21, 0x4 ;  /* 0x0000000415157836 */ /* 0x000fc40000000000 */
[----:B----4-:R-:W-:-:S04]  /*0690*/  FFMA R14, R15, R14, R20 ;  /* 0x0000000e0f0e7223 */ /* 0x010fc80000000014 */
[----:B--2---:R-:W-:-:S04]  /*06a0*/  FFMA R14, R17, R16, R14 ;  /* 0x00000010110e7223 */ /* 0x004fc8000000000e */
[----:B---3--:R-:W-:-:S04]  /*06b0*/  FFMA R14, R23, R22, R14 ;  /* 0x00000016170e7223 */ /* 0x008fc8000000000e */
[----:B-----5:R-:W-:-:S07]  /*06c0*/  FFMA R20, R25, R24, R14 ;  /* 0x0000001819147223 */ /* 0x020fce000000000e */
.L_x_109:
[----:B------:R-:W-:Y:S05]  /*06d0*/  @!P2 BRA `(.L_x_108) ;  /* 0x00000000008ca947 */ /* 0x000fea0003800000 */
[----:B------:R-:W1:Y:S01]  /*06e0*/  LDC R24, c[0x0][0x3ac] ;  /* 0x0000eb00ff187b82 */ /* 0x000e620000000800 */
[----:B------:R-:W-:-:S07]  /*06f0*/  ISETP.NE.AND P3, PT, R9, 0x1, PT ;  /* 0x000000010900780c */ /* 0x000fce0003f65270 */
[----:B------:R-:W2:Y:S06]  /*0700*/  LDC.64 R16, c[0x0][0x380] ;  /* 0x0000e000ff107b82 */ /* 0x000eac0000000a00 */
[----:B------:R-:W-:Y:S02]  /*0710*/  @P3 IADD3 R22, P4, PT, R21, R0, RZ ;  /* 0x0000000015163210 */ /* 0x000fe40007f9e0ff */
[----:B------:R-:W3:Y:S03]  /*0720*/  LDC.64 R10, c[0x0][0x388] ;  /* 0x0000e200ff0a7b82 */ /* 0x000ee60000000a00 */
[----:B------:R-:W-:-:S05]  /*0730*/  @P3 IMAD.X R23, RZ, RZ, R4, P4 ;  /* 0x000000ffff173224 */ /* 0x000fca00020e0604 */
[----:B------:R-:W4:Y:S01]  /*0740*/  LDC.64 R12, c[0x0][0x380] ;  /* 0x0000e000ff0c7b82 */ /* 0x000f220000000a00 */
[----:B-1----:R-:W-:Y:S01]  /*0750*/  LOP3.LUT P2, RZ, R24, 0x1, RZ, 0xc0, !PT ;  /* 0x0000000118ff7812 */ /* 0x002fe2000784c0ff */
[----:B------:R-:W-:Y:S02]  /*0760*/  @P3 IMAD R25, R19, R24, R21 ;  /* 0x0000001813193224 */ /* 0x000fe400078e0215 */
[----:B------:R-:W-:-:S04]  /*0770*/  @P3 VIADD R21, R21, 0x2 ;  /* 0x0000000215153836 */ /* 0x000fc80000000000 */
[----:B------:R-:W1:Y:S01]  /*0780*/  LDC.64 R14, c[0x0][0x388] ;  /* 0x0000e200ff0e7b82 */ /* 0x000e620000000a00 */
[----:B--2---:R-:W-:-:S04]  /*0790*/  @P3 LEA R16, P5, R22, R16, 0x2 ;  /* 0x0000001016103211 */ /* 0x004fc800078a10ff */
[----:B------:R-:W-:Y:S01]  /*07a0*/  @P3 LEA.HI.X R17, R22, R17, R23, 0x2, P5 ;  /* 0x0000001116113211 */ /* 0x000fe200028f1417 */
[----:B------:R-:W-:Y:S01]  /*07b0*/  @P2 IMAD R23, R19, R24, R21 ;  /* 0x0000001813172224 */ /* 0x000fe200078e0215 */
[----:B------:R-:W-:Y:S02]  /*07c0*/  @P3 IADD3 R22, P5, PT, R2, R25, RZ ;  /* 0x0000001902163210 */ /* 0x000fe40007fbe0ff */
[----:B------:R-:W-:Y:S02]  /*07d0*/  @P2 IADD3 R21, P4, PT, R21, R0, RZ ;  /* 0x0000000015152210 */ /* 0x000fe40007f9e0ff */
[----:B------:R-:W-:Y:S02]  /*07e0*/  @P3 LEA.HI.X.SX32 R25, R25, R6, 0x1, P5 ;  /* 0x0000000619193211 */ /* 0x000fe400028f0eff */
[----:B---3--:R-:W-:Y:S01]  /*07f0*/  @P3 LEA R10, P6, R22, R10, 0x2 ;  /* 0x0000000a160a3211 */ /* 0x008fe200078c10ff */
[----:B------:R-:W-:Y:S01]  /*0800*/  @P2 IMAD.X R24, RZ, RZ, R4, P4 ;  /* 0x000000ffff182224 */ /* 0x000fe200020e0604 */
[----:B----4-:R-:W-:-:S02]  /*0810*/  @P2 LEA R12, P5, R21, R12, 0x2 ;  /* 0x0000000c150c2211 */ /* 0x010fc400078a10ff */
[----:B------:R-:W-:Y:S02]  /*0820*/  @P3 LEA.HI.X R11, R22, R11, R25, 0x2, P6 ;  /* 0x0000000b160b3211 */ /* 0x000fe400030f1419 */
[----:B------:R-:W-:Y:S02]  /*0830*/  @P2 IADD3 R22, P4, PT, R2, R23, RZ ;  /* 0x0000001702162210 */ /* 0x000fe40007f9e0ff */
[----:B------:R-:W-:Y:S02]  /*0840*/  @P2 LEA.HI.X R13, R21, R13, R24, 0x2, P5 ;  /* 0x0000000d150d2211 */ /* 0x000fe400028f1418 */
[----:B------:R-:W-:Y:S01]  /*0850*/  @P2 LEA.HI.X.SX32 R23, R23, R6, 0x1, P4 ;  /* 0x0000000617172211 */ /* 0x000fe200020f0eff */
[----:B------:R-:W2:Y:S01]  /*0860*/  @P3 LDG.E.CONSTANT R21, desc[UR6][R16.64] ;  /* 0x0000000610153981 */ /* 0x000ea2000c1e9900 */
[----:B-1----:R-:W-:-:S03]  /*0870*/  @P2 LEA R14, P4, R22, R14, 0x2 ;  /* 0x0000000e160e2211 */ /* 0x002fc600078810ff */
[----:B------:R-:W2:Y:S01]  /*0880*/  @P3 LDG.E.CONSTANT R24, desc[UR6][R10.64] ;  /* 0x000000060a183981 */ /* 0x000ea2000c1e9900 */
[----:B------:R-:W-:-:S03]  /*0890*/  @P2 LEA.HI.X R15, R22, R15, R23, 0x2, P4 ;  /* 0x0000000f160f2211 */ /* 0x000fc600020f1417 */
[----:B------:R-:W3:Y:S04]  /*08a0*/  @P3 LDG.E.CONSTANT R22, desc[UR6][R16.64+0x4] ;  /* 0x0000040610163981 */ /* 0x000ee8000c1e9900 */
[----:B------:R-:W3:Y:S04]  /*08b0*/  @P3 LDG.E.CONSTANT R23, desc[UR6][R10.64+0x4] ;  /* 0x000004060a173981 */ /* 0x000ee8000c1e9900 */
[----:B------:R-:W4:Y:S04]  /*08c0*/  @P2 LDG.E.CONSTANT R13, desc[UR6][R12.64] ;  /* 0x000000060c0d2981 */ /* 0x000f28000c1e9900 */
[----:B------:R-:W4:Y:S01]  /*08d0*/  @P2 LDG.E.CONSTANT R14, desc[UR6][R14.64] ;  /* 0x000000060e0e2981 */ /* 0x000f22000c1e9900 */
[----:B--2---:R-:W-:-:S04]  /*08e0*/  @P3 FFMA R21, R21, R24, R20 ;  /* 0x0000001815153223 */ /* 0x004fc80000000014 */
[----:B---3--:R-:W-:-:S04]  /*08f0*/  @P3 FFMA R20, R22, R23, R21 ;  /* 0x0000001716143223 */ /* 0x008fc80000000015 */
[----:B----4-:R-:W-:-:S07]  /*0900*/  @P2 FFMA R20, R13, R14, R20 ;  /* 0x0000000e0d142223 */ /* 0x010fce0000000014 */
.L_x_108:
        /* <DEDUP_REMOVED lines=16> */
.L_x_105:
[----:B------:R-:W-:Y:S05]  /*0a10*/  BRA `(.L_x_103) ;  /* 0x00000000003c7947 */ /* 0x000fea0003800000 */
.L_x_104:
        /* <DEDUP_REMOVED lines=8> */
.L_x_111:
[----:B------:R-:W-:Y:S01]  /*0aa0*/  IMAD R9, R8, 0x4, R11 ;  /* 0x0000000408097824 */ /* 0x000fe200078e020b */
[----:B------:R-:W-:Y:S01]  /*0ab0*/  FSETP.GT.AND P0, PT, R6, R5, PT ;  /* 0x000000050600720b */ /* 0x000fe20003f04000 */
[----:B0-----:R-:W-:-:S03]  /*0ac0*/  IMAD.IADD R8, R7, 0x1, R8 ;  /* 0x0000000107087824 */ /* 0x001fc600078e0208 */
[----:B------:R1:W-:Y:S01]  /*0ad0*/  STS [R9], R6 ;  /* 0x0000000609007388 */ /* 0x0003e20000000800 */
[----:B------:R-:W-:Y:S02]  /*0ae0*/  FSEL R5, R6, R5, P0 ;  /* 0x0000000506057208 */ /* 0x000fe40000000000 */
[----:B------:R-:W-:-:S13]  /*0af0*/  ISETP.GE.AND P1, PT, R8, R10, PT ;  /* 0x0000000a0800720c */ /* 0x000fda0003f26270 */
[----:B-1----:R-:W-:Y:S05]  /*0b00*/  @!P1 BRA `(.L_x_111) ;  /* 0xfffffffc00e49947 */ /* 0x002fea000383ffff */
.L_x_103:
[----:B------:R-:W-:Y:S05]  /*0b10*/  BSYNC.RECONVERGENT B0 ;  /* 0x0000000000007941 */ /* 0x000fea0003800200 */
.L_x_102:
        /* <DEDUP_REMOVED lines=42> */
.L_x_141:
[----:B------:R-:W-:Y:S02]  /*0dc0*/  ISETP.NE.AND P1, PT, R3, RZ, PT ;  /* 0x000000ff0300720c */ /* 0x000fe40003f25270 */
[----:B-1----:R-:W-:-:S11]  /*0dd0*/  FMNMX R14, R11, R14, !PT ;  /* 0x0000000e0b0e7209 */ /* 0x002fd60007800000 */
[----:B------:R-:W1:Y:S01]  /*0de0*/  @!P1 S2R R8, SR_CgaCtaId ;  /* 0x0000000000089919 */ /* 0x000e620000008800 */
[----:B------:R-:W-:Y:S02]  /*0df0*/  @!P1 MOV R7, 0x400 ;  /* 0x0000040000079802 */ /* 0x000fe40000000f00 */
[----:B------:R-:W-:Y:S02]  /*0e00*/  @!P1 PLOP3.LUT P0, PT, PT, PT, PT, 0x80, 0x8 ;  /* 0x000000000008981c */ /* 0x000fe40003f0f070 */
[----:B-1----:R-:W-:-:S05]  /*0e10*/  @!P1 LEA R7, R8, R7, 0x18 ;  /* 0x0000000708079211 */ /* 0x002fca00078ec0ff */
[----:B------:R1:W-:Y:S06]  /*0e20*/  @!P1 STS [R7+0x80], R14 ;  /* 0x0000800e07009388 */ /* 0x0003ec0000000800 */
.L_x_112:
        /* <DEDUP_REMOVED lines=17> */
.L_x_116:
[----:B0--3--:R-:W-:Y:S02]  /*0f40*/  IMAD R11, R9, 0x4, R20 ;  /* 0x00000004090b7824 */ /* 0x009fe400078e0214 */
[----:B--2---:R-:W-:-:S03]  /*0f50*/  IMAD.IADD R9, R16, 0x1, R9 ;  /* 0x0000000110097824 */ /* 0x004fc600078e0209 */
[----:B------:R-:W1:Y:S02]  /*0f60*/  LDS R13, [R11] ;  /* 0x000000000b0d7984 */ /* 0x000e640000000800 */
[----:B------:R-:W-:Y:S01]  /*0f70*/  ISETP.GE.AND P1, PT, R9, R10, PT ;  /* 0x0000000a0900720c */ /* 0x000fe20003f26270 */
[----:B-1----:R-:W-:-:S04]  /*0f80*/  FADD R13, -R8, R13 ;  /* 0x0000000d080d7221 */ /* 0x002fc80000000100 */
[----:B------:R-:W-:-:S04]  /*0f90*/  FFMA.SAT R12, R13, R18, 0.5 ;  /* 0x3f0000000d0c7423 */ /* 0x000fc80000002012 */
[----:B------:R-:W-:-:S04]  /*0fa0*/  FFMA.RM R12, R12, R15, 12582913 ;  /* 0x4b4000010c0c7423 */ /* 0x000fc8000000400f */
[C---:B------:R-:W-:Y:S01]  /*0fb0*/  FADD R14, R12.reuse, -12583039 ;  /* 0xcb40007f0c0e7421 */ /* 0x040fe20000000000 */
[----:B------:R-:W-:-:S03]  /*0fc0*/  IMAD.SHL.U32 R12, R12, 0x800000, RZ ;  /* 0x008000000c0c7824 */ /* 0x000fc600078e00ff */
[----:B------:R-:W-:-:S04]  /*0fd0*/  FFMA R14, R13, 1.4426950216293334961, -R14 ;  /* 0x3fb8aa3b0d0e7823 */ /* 0x000fc8000000080e */
[----:B------:R-:W-:-:S04]  /*0fe0*/  FFMA R14, R13, 1.925963033500011079e-08, R14 ;  /* 0x32a570600d0e7823 */ /* 0x000fc8000000000e */
[----:B------:R-:W0:Y:S02]  /*0ff0*/  MUFU.EX2 R13, R14 ;  /* 0x0000000e000d7308 */ /* 0x000e240000000800 */
[----:B0-----:R-:W-:-:S04]  /*1000*/  FMUL R12, R12, R13 ;  /* 0x0000000d0c0c7220 */ /* 0x001fc80000400000 */
[----:B------:R-:W-:Y:S01]  /*1010*/  FADD R7, R12, R7 ;  /* 0x000000070c077221 */ /* 0x000fe20000000000 */
[----:B------:R3:W-:Y:S01]  /*1020*/  STS [R11], R12 ;  /* 0x0000000c0b007388 */ /* 0x0007e20000000800 */
[----:B------:R-:W-:Y:S05]  /*1030*/  @!P1 BRA `(.L_x_116) ;  /* 0xfffffffc00c09947 */ /* 0x000fea000383ffff */
.L_x_115:
[----:B------:R-:W-:Y:S05]  /*1040*/  BSYNC.RECONVERGENT B0 ;  /* 0x0000000000007941 */ /* 0x000fea0003800200 */
.L_x_114:
        /* <DEDUP_REMOVED lines=42> */
.L_x_147:
[----:B-1----:R-:W-:-:S07]  /*12f0*/  FADD R6, R9, R12 ;  /* 0x0000000c09067221 */ /* 0x002fce0000000000 */
.L_x_117:
        /* <DEDUP_REMOVED lines=19> */
[----:B0-----:R-:W-:Y:S05]  /*1430*/  CALL.REL.NOINC `($__internal_2_$__cuda_sm20_rcp_rn_f32_slowpath) ;  /* 0x0000001000d07944 */ /* 0x001fea0003c00000 */
[----:B------:R-:W-:Y:S05]  /*1440*/  BRA `(.L_x_122) ;  /* 0x0000000000107947 */ /* 0x000fea0003800000 */
.L_x_121:
[----:B------:R-:W1:Y:S02]  /*1450*/  MUFU.RCP R8, R5 ;  /* 0x0000000500087308 */ /* 0x000e640000001000 */
[----:B-1----:R-:W-:-:S04]  /*1460*/  FFMA R7, R5, R8, -1 ;  /* 0xbf80000005077423 */ /* 0x002fc80000000008 */
[----:B------:R-:W-:-:S04]  /*1470*/  FADD.FTZ R7, -R7, -RZ ;  /* 0x800000ff07077221 */ /* 0x000fc80000010100 */
[----:B------:R-:W-:-:S07]  /*1480*/  FFMA R7, R8, R7, R8 ;  /* 0x0000000708077223 */ /* 0x000fce0000000008 */
.L_x_122:
[----:B0-----:R-:W0:Y:S01]  /*1490*/  S2R R9, SR_CgaCtaId ;  /* 0x0000000000097919 */ /* 0x001e220000008800 */
[----:B------:R-:W1:Y:S01]  /*14a0*/  LDC R11, c[0x0][0x3a8] ;  /* 0x0000ea00ff0b7b82 */ /* 0x000e620000000800 */
[----:B------:R-:W-:-:S05]  /*14b0*/  MOV R5, 0x400 ;  /* 0x0000040000057802 */ /* 0x000fca0000000f00 */
[----:B------:R-:W-:Y:S02]  /*14c0*/  VIADD R8, R5, 0x110 ;  /* 0x0000011005087836 */ /* 0x000fe40000000000 */
[----:B------:R-:W-:-:S03]  /*14d0*/  IMAD.MOV.U32 R5, RZ, RZ, R3 ;  /* 0x000000ffff057224 */ /* 0x000fc600078e0003 */
[----:B0-----:R-:W-:-:S07]  /*14e0*/  LEA R12, R9, R8, 0x18 ;  /* 0x00000008090c7211 */ /* 0x001fce00078ec0ff */
.L_x_123:
[----:B------:R-:W-:Y:S02]  /*14f0*/  IMAD R8, R5, 0x4, R12 ;  /* 0x0000000405087824 */ /* 0x000fe400078e020c */
[----:B------:R-:W-:-:S03]  /*1500*/  IMAD.IADD R5, R6, 0x1, R5 ;  /* 0x0000000106057824 */ /* 0x000fc600078e0205 */
[----:B------:R-:W0:Y:S02]  /*1510*/  LDS R10, [R8] ;  /* 0x00000000080a7984 */ /* 0x000e240000000800 */
[----:B0-----:R-:W-:Y:S01]  /*1520*/  FMUL R9, R10, R7 ;  /* 0x000000070a097220 */ /* 0x001fe20000400000 */
[----:B-1----:R-:W-:-:S04]  /*1530*/  IMAD.MOV.U32 R10, RZ, RZ, R11 ;  /* 0x000000ffff0a7224 */ /* 0x002fc800078e000b */
[----:B------:R2:W-:Y:S01]  /*1540*/  STS [R8], R9 ;  /* 0x0000000908007388 */ /* 0x0005e20000000800 */
[----:B------:R-:W-:-:S13]  /*1550*/  ISETP.GE.AND P0, PT, R5, R10, PT ;  /* 0x0000000a0500720c */ /* 0x000fda0003f06270 */
[----:B--2---:R-:W-:Y:S05]  /*1560*/  @!P0 BRA `(.L_x_123) ;  /* 0xfffffffc00e08947 */ /* 0x004fea000383ffff */
.L_x_120:
[----:B------:R-:W-:Y:S05]  /*1570*/  BSYNC.RECONVERGENT B0 ;  /* 0x0000000000007941 */ /* 0x000fea0003800200 */
.L_x_119:
[----:B------:R-:W1:Y:S01]  /*1580*/  LDCU UR9, c[0x0][0x3ac] ;  /* 0x00007580ff0977ac */ /* 0x000e620008000800 */
[----:B------:R-:W-:Y:S01]  /*1590*/  BAR.SYNC.DEFER_BLOCKING 0x0 ;  /* 0x0000000000007b1d */ /* 0x000fe20000010000 */
[----:B-1----:R-:W-:-:S13]  /*15a0*/  ISETP.GE.AND P0, PT, R3, UR9, PT ;  /* 0x0000000903007c0c */ /* 0x002fda000bf06270 */
[----:B------:R-:W-:Y:S05]  /*15b0*/  @P0 EXIT ;  /* 0x000000000000094d */ /* 0x000fea0003800000 */
[----:B------:R-:W-:Y:S01]  /*15c0*/  ISETP.GT.AND P0, PT, R10, RZ, PT ;  /* 0x000000ff0a00720c */ /* 0x000fe20003f04270 */
[----:B------:R-:W1:Y:S01]  /*15d0*/  LDCU UR8, c[0x0][0x360] ;  /* 0x00006c00ff0877ac */ /* 0x000e620008000800 */
[----:B------:R-:W2:Y:S11]  /*15e0*/  LDCU.64 UR10, c[0x0][0x390] ;  /* 0x00007200ff0a77ac */ /* 0x000eb60008000a00 */
[----:B------:R-:W-:Y:S05]  /*15f0*/  @P0 BRA `(.L_x_124) ;  /* 0x0000000000280947 */ /* 0x000fea0003800000 */
[----:B0-----:R-:W0:Y:S02]  /*1600*/  LDC.64 R8, c[0x0][0x398] ;  /* 0x0000e600ff087b82 */ /* 0x001e240000000a00 */
.L_x_125:
[----:B------:R-:W-:-:S04]  /*1610*/  IADD3 R2, P0, PT, R3, R0, RZ ;  /* 0x0000000003027210 */ /* 0x000fc80007f1e0ff */
[C---:B------:R-:W-:Y:S01]  /*1620*/  LEA.HI.X.SX32 R5, R3.reuse, R4, 0x1, P0 ;  /* 0x0000000403057211 */ /* 0x040fe200000f0eff */
[----:B-1----:R-:W-:Y:S01]  /*1630*/  VIADD R3, R3, UR8 ;  /* 0x0000000803037c36 */ /* 0x002fe20008000000 */
[----:B0-----:R-:W-:-:S04]  /*1640*/  LEA R6, P0, R2, R8, 0x2 ;  /* 0x0000000802067211 */ /* 0x001fc800078010ff */
[----:B------:R-:W-:Y:S02]  /*1650*/  LEA.HI.X R7, R2, R9, R5, 0x2, P0 ;  /* 0x0000000902077211 */ /* 0x000fe400000f1405 */
[----:B------:R-:W-:-:S03]  /*1660*/  ISETP.GE.AND P0, PT, R3, UR9, PT ;  /* 0x0000000903007c0c */ /* 0x000fc6000bf06270 */
[----:B------:R3:W-:Y:S10]  /*1670*/  STG.E desc[UR6][R6.64], RZ ;  /* 0x000000ff06007986 */ /* 0x0007f4000c101906 */
[----:B---3--:R-:W-:Y:S05]  /*1680*/  @!P0 BRA `(.L_x_125) ;  /* 0xfffffffc00e08947 */ /* 0x008fea000383ffff */
[----:B--2---:R-:W-:Y:S05]  /*1690*/  EXIT ;  /* 0x000000000000794d */ /* 0x004fea0003800000 */
.L_x_124:
[C---:B------:R-:W-:Y:S02]  /*16a0*/  LOP3.LUT R5, R10.reuse, 0x7, RZ, 0xc0, !PT ;  /* 0x000000070a057812 */ /* 0x040fe400078ec0ff */
[C---:B------:R-:W-:Y:S02]  /*16b0*/  LOP3.LUT R6, R10.reuse, 0x3, RZ, 0xc0, !PT ;  /* 0x000000030a067812 */ /* 0x040fe400078ec0ff */
[----:B------:R-:W-:-:S07]  /*16c0*/  LOP3.LUT R7, R10, 0x7ffffff8, RZ, 0xc0, !PT ;  /* 0x7ffffff80a077812 */ /* 0x000fce00078ec0ff */
.L_x_135:
[----:B------:R-:W3:Y:S01]  /*16d0*/  LDCU UR4, c[0x0][0x3a8] ;  /* 0x00007500ff0477ac */ /* 0x000ee20008000800 */
[----:B------:R-:W-:Y:S02]  /*16e0*/  IMAD.MOV.U32 R20, RZ, RZ, RZ ;  /* 0x000000ffff147224 */ /* 0x000fe400078e00ff */
[----:B------:R-:W-:Y:S01]  /*16f0*/  IMAD.MOV.U32 R12, RZ, RZ, RZ ;  /* 0x000000ffff0c7224 */ /* 0x000fe200078e00ff */
[----:B---3--:R-:W-:-:S09]  /*1700*/  UISETP.GE.U32.AND UP0, UPT, UR4, 0x8, UPT ;  /* 0x000000080400788c */ /* 0x008fd2000bf06070 */
[----:B------:R-:W-:Y:S05]  /*1710*/  BRA.U !UP0, `(.L_x_126) ;  /* 0x00000005084c7547 */ /* 0x000fea000b800000 */
[----:B------:R-:W3:Y:S01]  /*1720*/  S2UR UR5, SR_CgaCtaId ;  /* 0x00000000000579c3 */ /* 0x000ee20000008800 */
[----:B------:R-:W-:Y:S01]  /*1730*/  UMOV UR4, 0x400 ;  /* 0x0000040000047882 */ /* 0x000fe20000000000 */
[----:B------:R-:W-:Y:S01]  /*1740*/  BSSY.RECONVERGENT B0, `(.L_x_127) ;  /* 0x000004f000007945 */ /* 0x000fe20003800200 */
[----:B------:R-:W-:Y:S01]  /*1750*/  UIADD3 UR4, UPT, UPT, UR4, 0x110, URZ ;  /* 0x0000011004047890 */ /* 0x000fe2000fffe0ff */
[----:B------:R-:W-:Y:S02]  /*1760*/  IMAD.MOV R16, RZ, RZ, -R7 ;  /* 0x000000ffff107224 */ /* 0x000fe400078e0a07 */
[----:B------:R-:W-:Y:S02]  /*1770*/  IMAD.MOV.U32 R20, RZ, RZ, RZ ;  /* 0x000000ffff147224 */ /* 0x000fe400078e00ff */
[----:B------:R-:W4:Y:S01]  /*1780*/  LDC R12, c[0x0][0x3ac] ;  /* 0x0000eb00ff0c7b82 */ /* 0x000f220000000800 */
[----:B------:R-:W-:Y:S01]  /*1790*/  IMAD.MOV.U32 R27, RZ, RZ, R3 ;  /* 0x000000ffff1b7224 */ /* 0x000fe200078e0003 */
[----:B---3--:R-:W-:-:S04]  /*17a0*/  ULEA UR4, UR5, UR4, 0x18 ;  /* 0x0000000405047291 */ /* 0x008fc8000f8ec0ff */
[----:B------:R-:W-:Y:S01]  /*17b0*/  UIADD3 UR4, UPT, UPT, UR4, 0x10, URZ ;  /* 0x0000001004047890 */ /* 0x000fe2000fffe0ff */
[----:B----4-:R-:W-:Y:S02]  /*17c0*/  IMAD.IADD R13, R3, 0x1, R12 ;  /* 0x00000001030d7824 */ /* 0x010fe400078e020c */
[C-C-:B------:R-:W-:Y:S02]  /*17d0*/  IMAD R15, R12.reuse, 0x2, R3.reuse ;  /* 0x000000020c0f7824 */ /* 0x140fe400078e0203 */
[C-C-:B------:R-:W-:Y:S02]  /*17e0*/  IMAD R17, R12.reuse, 0x3, R3.reuse ;  /* 0x000000030c117824 */ /* 0x140fe400078e0203 */
[C-C-:B------:R-:W-:Y:S02]  /*17f0*/  IMAD R19, R12.reuse, 0x4, R3.reuse ;  /* 0x000000040c137824 */ /* 0x140fe400078e0203 */
[C-C-:B------:R-:W-:Y:S02]  /*1800*/  IMAD R21, R12.reuse, 0x5, R3.reuse ;  /* 0x000000050c157824 */ /* 0x140fe400078e0203 */
[----:B------:R-:W-:-:S02]  /*1810*/  IMAD R23, R12, 0x6, R3 ;  /* 0x000000060c177824 */ /* 0x000fc400078e0203 */
[----:B------:R-:W-:Y:S02]  /*1820*/  IMAD R25, R12, 0x7, R3 ;  /* 0x000000070c197824 */ /* 0x000fe400078e0203 */
[----:B------:R-:W-:-:S07]  /*1830*/  IMAD.U32 R14, RZ, RZ, UR4 ;  /* 0x00000004ff0e7e24 */ /* 0x000fce000f8e00ff */
.L_x_128:
[----:B------:R-:W-:Y:S02]  /*1840*/  SHF.R.S32.HI R18, RZ, 0x1f, R2 ;  /* 0x0000001fff127819 */ /* 0x000fe40000011402 */
[C---:B0-----:R-:W-:Y:S02]  /*1850*/  IADD3 R9, P0, PT, R2.reuse, R27, RZ ;  /* 0x0000001b02097210 */ /* 0x041fe40007f1e0ff */
[----:B------:R-:W-:Y:S02]  /*1860*/  IADD3 R8, P1, PT, R2, R13, RZ ;  /* 0x0000000d02087210 */ /* 0x000fe40007f3e0ff */
[----:B------:R-:W-:Y:S02]  /*1870*/  LEA.HI.X.SX32 R22, R27, R18, 0x1, P0 ;  /* 0x000000121b167211 */ /* 0x000fe400000f0eff */
[----:B--2---:R-:W-:-:S04]  /*1880*/  LEA R10, P0, R9, UR10, 0x2 ;  /* 0x0000000a090a7c11 */ /* 0x004fc8000f8010ff */
[----:B------:R-:W-:Y:S02]  /*1890*/  LEA.HI.X R11, R9, UR11, R22, 0x2, P0 ;  /* 0x0000000b090b7c11 */ /* 0x000fe400080f1416 */
[----:B------:R-:W-:Y:S02]  /*18a0*/  LEA.HI.X.SX32 R9, R13, R18, 0x1, P1 ;  /* 0x000000120d097211 */ /* 0x000fe400008f0eff */
[C---:B------:R-:W-:Y:S01]  /*18b0*/  LEA R28, P0, R8.reuse, UR10, 0x2 ;  /* 0x0000000a081c7c11 */ /* 0x040fe2000f8010ff */
[----:B------:R0:W2:Y:S03]  /*18c0*/  LDG.E.CONSTANT R22, desc[UR6][R10.64] ;  /* 0x000000060a167981 */ /* 0x0000a6000c1e9900 */
[----:B------:R-:W-:-:S05]  /*18d0*/  LEA.HI.X R29, R8, UR11, R9, 0x2, P0 ;  /* 0x0000000b081d7c11 */ /* 0x000fca00080f1409 */
[----:B------:R-:W3:Y:S04]  /*18e0*/  LDG.E.CONSTANT R28, desc[UR6][R28.64] ;  /* 0x000000061c1c7981 */ /* 0x000ee8000c1e9900 */
[----:B0-----:R-:W2:Y:S02]  /*18f0*/  LDS.128 R8, [R14+-0x10] ;  /* 0xfffff0000e087984 */ /* 0x001ea40000000c00 */
[----:B--2---:R-:W-:Y:S01]  /*1900*/  FFMA R22, R8, R22, R20 ;  /* 0x0000001608167223 */ /* 0x004fe20000000014 */
[----:B------:R-:W-:-:S03]  /*1910*/  IADD3 R20, P0, PT, R2, R15, RZ ;  /* 0x0000000f02147210 */ /* 0x000fc60007f1e0ff */
[----:B---3--:R-:W-:Y:S01]  /*1920*/  FFMA R22, R9, R28, R22 ;  /* 0x0000001c09167223 */ /* 0x008fe20000000016 */
[----:B------:R-:W-:Y:S02]  /*1930*/  LEA.HI.X.SX32 R9, R15, R18, 0x1, P0 ;  /* 0x000000120f097211 */ /* 0x000fe400000f0eff */
[----:B------:R-:W-:-:S04]  /*1940*/  LEA R8, P0, R20, UR10, 0x2 ;  /* 0x0000000a14087c11 */ /* 0x000fc8000f8010ff */
[----:B------:R-:W-:-:S05]  /*1950*/  LEA.HI.X R9, R20, UR11, R9, 0x2, P0 ;  /* 0x0000000b14097c11 */ /* 0x000fca00080f1409 */
[----:B------:R0:W2:Y:S01]  /*1960*/  LDG.E.CONSTANT R24, desc[UR6][R8.64] ;  /* 0x0000000608187981 */ /* 0x0000a2000c1e9900 */
[----:B------:R-:W-:-:S04]  /*1970*/  IADD3 R20, P0, PT, R2, R17, RZ ;  /* 0x0000001102147210 */ /* 0x000fc80007f1e0ff */
[----:B------:R-:W-:Y:S02]  /*1980*/  LEA.HI.X.SX32 R26, R17, R18, 0x1, P0 ;  /* 0x00000012111a7211 */ /* 0x000fe400000f0eff */
[----:B0-----:R-:W-:-:S04]  /*1990*/  LEA R8, P0, R20, UR10, 0x2 ;  /* 0x0000000a14087c11 */ /* 0x001fc8000f8010ff */
[----:B------:R-:W-:-:S05]  /*19a0*/  LEA.HI.X R9, R20, UR11, R26, 0x2, P0 ;  /* 0x0000000b14097c11 */ /* 0x000fca00080f141a */
[----:B------:R0:W3:Y:S01]  /*19b0*/  LDG.E.CONSTANT R20, desc[UR6][R8.64] ;  /* 0x0000000608147981 */ /* 0x0000e2000c1e9900 */
[----:B------:R-:W-:-:S04]  /*19c0*/  IADD3 R26, P0, PT, R2, R19, RZ ;  /* 0x00000013021a7210 */ /* 0x000fc80007f1e0ff */
[----:B------:R-:W-:Y:S02]  /*19d0*/  LEA.HI.X.SX32 R29, R19, R18, 0x1, P0 ;  /* 0x00000012131d7211 */ /* 0x000fe400000f0eff */
[----:B------:R-:W-:-:S04]  /*19e0*/  LEA R28, P0, R26, UR10, 0x2 ;  /* 0x0000000a1a1c7c11 */ /* 0x000fc8000f8010ff */
[----:B------:R-:W-:-:S06]  /*19f0*/  LEA.HI.X R29, R26, UR11, R29, 0x2, P0 ;  /* 0x0000000b1a1d7c11 */ /* 0x000fcc00080f141d */
[----:B------:R-:W4:Y:S01]  /*1a00*/  LDG.E.CONSTANT R29, desc[UR6][R28.64] ;  /* 0x000000061c1d7981 */ /* 0x000f22000c1e9900 */
[----:B--2---:R-:W-:Y:S01]  /*1a10*/  FFMA R10, R10, R24, R22 ;  /* 0x000000180a0a7223 */ /* 0x004fe20000000016 */
[----:B------:R-:W-:-:S04]  /*1a20*/  IADD3 R22, P0, PT, R2, R21, RZ ;  /* 0x0000001502167210 */ /* 0x000fc80007f1e0ff */
[----:B------:R-:W-:Y:S02]  /*1a30*/  LEA.HI.X.SX32 R24, R21, R18, 0x1, P0 ;  /* 0x0000001215187211 */ /* 0x000fe400000f0eff */
[----:B0-----:R-:W-:-:S04]  /*1a40*/  LEA R8, P0, R22, UR10, 0x2 ;  /* 0x0000000a16087c11 */ /* 0x001fc8000f8010ff */
[----:B------:R-:W-:-:S05]  /*1a50*/  LEA.HI.X R9, R22, UR11, R24, 0x2, P0 ;  /* 0x0000000b16097c11 */ /* 0x000fca00080f1418 */
[----:B------:R0:W2:Y:S01]  /*1a60*/  LDG.E.CONSTANT R22, desc[UR6][R8.64] ;  /* 0x0000000608167981 */ /* 0x0000a2000c1e9900 */
[----:B---3--:R-:W-:-:S03]  /*1a70*/  FFMA R20, R11, R20, R10 ;  /* 0x000000140b147223 */ /* 0x008fc6000000000a */
[----:B0-----:R-:W4:Y:S02]  /*1a80*/  LDS.128 R8, [R14] ;  /* 0x000000000e087984 */ /* 0x001f240000000c00 */
[----:B----4-:R-:W-:Y:S01]  /*1a90*/  FFMA R24, R8, R29, R20 ;  /* 0x0000001d08187223 */ /* 0x010fe20000000014 */
[----:B------:R-:W-:-:S04]  /*1aa0*/  IADD3 R20, P0, PT, R2, R23, RZ ;  /* 0x0000001702147210 */ /* 0x000fc80007f1e0ff */
[----:B------:R-:W-:Y:S02]  /*1ab0*/  LEA.HI.X.SX32 R26, R23, R18, 0x1, P0 ;  /* 0x00000012171a7211 */ /* 0x000fe400000f0eff */
[----:B------:R-:W-:-:S04]  /*1ac0*/  LEA R28, P0, R20, UR10, 0x2 ;  /* 0x0000000a141c7c11 */ /* 0x000fc8000f8010ff */
[----:B------:R-:W-:-:S06]  /*1ad0*/  LEA.HI.X R29, R20, UR11, R26, 0x2, P0 ;  /* 0x0000000b141d7c11 */ /* 0x000fcc00080f141a */
[----:B------:R-:W3:Y:S01]  /*1ae0*/  LDG.E.CONSTANT R29, desc[UR6][R28.64] ;  /* 0x000000061c1d7981 */ /* 0x000ee2000c1e9900 */
[----:B--2---:R-:W-:Y:S01]  /*1af0*/  FFMA R22, R9, R22, R24 ;  /* 0x0000001609167223 */ /* 0x004fe20000000018 */
[----:B------:R-:W-:-:S04]  /*1b00*/  IADD3 R24, P1, PT, R2, R25, RZ ;  /* 0x0000001902187210 */ /* 0x000fc80007f3e0ff */
[----:B------:R-:W-:Y:S02]  /*1b10*/  LEA.HI.X.SX32 R18, R25, R18, 0x1, P1 ;  /* 0x0000001219127211 */ /* 0x000fe400008f0eff */
[----:B------:R-:W-:-:S04]  /*1b20*/  LEA R8, P0, R24, UR10, 0x2 ;  /* 0x0000000a18087c11 */ /* 0x000fc8000f8010ff */
[----:B------:R-:W-:-:S05]  /*1b30*/  LEA.HI.X R9, R24, UR11, R18, 0x2, P0 ;  /* 0x0000000b18097c11 */ /* 0x000fca00080f1412 */
[----:B------:R-:W2:Y:S01]  /*1b40*/  LDG.E.CONSTANT R8, desc[UR6][R8.64] ;  /* 0x0000000608087981 */ /* 0x000ea2000c1e9900 */
[----:B------:R-:W-:-:S05]  /*1b50*/  VIADD R16, R16, 0x8 ;  /* 0x0000000810107836 */ /* 0x000fca0000000000 */
[----:B------:R-:W-:Y:S01]  /*1b60*/  ISETP.NE.AND P0, PT, R16, RZ, PT ;  /* 0x000000ff1000720c */ /* 0x000fe20003f05270 */
[----:B------:R-:W-:Y:S02]  /*1b70*/  VIADD R14, R14, 0x20 ;  /* 0x000000200e0e7836 */ /* 0x000fe40000000000 */
[C---:B------:R-:W-:Y:S02]  /*1b80*/  IMAD R13, R12.reuse, 0x8, R13 ;  /* 0x000000080c0d7824 */ /* 0x040fe400078e020d */
[C---:B------:R-:W-:Y:S02]  /*1b90*/  IMAD R15, R12.reuse, 0x8, R15 ;  /* 0x000000080c0f7824 */ /* 0x040fe400078e020f */
[C---:B------:R-:W-:Y:S02]  /*1ba0*/  IMAD R17, R12.reuse, 0x8, R17 ;  /* 0x000000080c117824 */ /* 0x040fe400078e0211 */
[C---:B------:R-:W-:Y:S02]  /*1bb0*/  IMAD R19, R12.reuse, 0x8, R19 ;  /* 0x000000080c137824 */ /* 0x040fe400078e0213 */
[----:B------:R-:W-:-:S02]  /*1bc0*/  IMAD R21, R12, 0x8, R21 ;  /* 0x000000080c157824 */ /* 0x000fc400078e0215 */
[C---:B------:R-:W-:Y:S02]  /*1bd0*/  IMAD R23, R12.reuse, 0x8, R23 ;  /* 0x000000080c177824 */ /* 0x040fe400078e0217 */
[C---:B------:R-:W-:Y:S02]  /*1be0*/  IMAD R25, R12.reuse, 0x8, R25 ;  /* 0x000000080c197824 */ /* 0x040fe400078e0219 */
[----:B------:R-:W-:Y:S02]  /*1bf0*/  IMAD R27, R12, 0x8, R27 ;  /* 0x000000080c1b7824 */ /* 0x000fe400078e021b */
[----:B---3--:R-:W-:-:S04]  /*1c00*/  FFMA R10, R10, R29, R22 ;  /* 0x0000001d0a0a7223 */ /* 0x008fc80000000016 */
[----:B--2---:R-:W-:Y:S01]  /*1c10*/  FFMA R20, R11, R8, R10 ;  /* 0x000000080b147223 */ /* 0x004fe2000000000a */
[----:B------:R-:W-:Y:S06]  /*1c20*/  @P0 BRA `(.L_x_128) ;  /* 0xfffffffc00040947 */ /* 0x000fec000383ffff */
[----:B-1----:R-:W-:Y:S05]  /*1c30*/  BSYNC.RECONVERGENT B0 ;  /* 0x0000000000007941 */ /* 0x002fea0003800200 */
.L_x_127:
[----:B------:R-:W-:-:S07]  /*1c40*/  IMAD.MOV.U32 R12, RZ, RZ, R7 ;  /* 0x000000ffff0c7224 */ /* 0x000fce00078e0007 */
.L_x_126:
[----:B------:R-:W-:Y:S01]  /*1c50*/  ISETP.NE.AND P0, PT, R5, RZ, PT ;  /* 0x000000ff0500720c */ /* 0x000fe20003f05270 */
[----:B------:R-:W-:-:S12]  /*1c60*/  BSSY.RECONVERGENT B0, `(.L_x_129) ;  /* 0x000005d000007945 */ /* 0x000fd80003800200 */
[----:B------:R-:W-:Y:S05]  /*1c70*/  @!P0 BRA `(.L_x_130) ;  /* 0x00000004006c8947 */ /* 0x000fea0003800000 */
[----:B------:R-:W-:Y:S01]  /*1c80*/  VIADD R8, R5, 0xffffffff ;  /* 0xffffffff05087836 */ /* 0x000fe20000000000 */
[----:B------:R-:W-:Y:S01]  /*1c90*/  BSSY.RECONVERGENT B1, `(.L_x_131) ;  /* 0x000002b000017945 */ /* 0x000fe20003800200 */
[----:B------:R-:W-:Y:S02]  /*1ca0*/  ISETP.NE.AND P0, PT, R6, RZ, PT ;  /* 0x000000ff0600720c */ /* 0x000fe40003f05270 */
[----:B------:R-:W-:Y:S02]  /*1cb0*/  SHF.R.S32.HI R13, RZ, 0x1f, R2 ;  /* 0x0000001fff0d7819 */ /* 0x000fe40000011402 */
[----:B------:R-:W-:-:S13]  /*1cc0*/  ISETP.GE.U32.AND P1, PT, R8, 0x3, PT ;  /* 0x000000030800780c */ /* 0x000fda0003f26070 */
[----:B------:R-:W-:Y:S05]  /*1cd0*/  @!P1 BRA `(.L_x_132) ;  /* 0x0000000000989947 */ /* 0x000fea0003800000 */
[----:B------:R-:W3:Y:S01]  /*1ce0*/  LDCU UR4, c[0x0][0x3ac] ;  /* 0x00007580ff0477ac */ /* 0x000ee20008000800 */
[----:B------:R-:W4:Y:S01]  /*1cf0*/  LDCU.64 UR12, c[0x0][0x390] ;  /* 0x00007200ff0c77ac */ /* 0x000f220008000a00 */
[----:B---3--:R-:W-:-:S04]  /*1d00*/  IMAD R8, R12, UR4, R3 ;  /* 0x000000040c087c24 */ /* 0x008fc8000f8e0203 */
        /* <DEDUP_REMOVED lines=13> */
[----:B------:R0:W3:Y:S01]  /*1de0*/  LDG.E.CONSTANT R21, desc[UR6][R14.64] ;  /* 0x000000060e157981 */ /* 0x0000e2000c1e9900 */
[C---:B------:R-:W-:Y:S02]  /*1df0*/  LEA R8, P1, R9.reuse, UR12, 0x2 ;  /* 0x0000000c09087c11 */ /* 0x040fe4000f8210ff */
[----:B------:R-:W-:Y:S01]  /*1e00*/  IADD3 R17, P2, PT, R2, R16, RZ ;  /* 0x0000001002117210 */ /* 0x000fe20007f5e0ff */
[----:B------:R-:W4:Y:S01]  /*1e10*/  LDG.E.CONSTANT R11, desc[UR6][R10.64] ;  /* 0x000000060a0b7981 */ /* 0x000f22000c1e9900 */
[----:B------:R-:W-:-:S02]  /*1e20*/  LEA.HI.X R9, R9, UR13, R18, 0x2, P1 ;  /* 0x0000000d09097c11 */ /* 0x000fc400088f1412 */
[----:B------:R-:W-:Y:S02]  /*1e30*/  LEA.HI.X.SX32 R18, R16, R13, 0x1, P2 ;  /* 0x0000000d10127211 */ /* 0x000fe400010f0eff */
[C---:B------:R-:W-:Y:S01]  /*1e40*/  LEA R16, P1, R17.reuse, UR12, 0x2 ;  /* 0x0000000c11107c11 */ /* 0x040fe2000f8210ff */
[----:B------:R-:W5:Y:S03]  /*1e50*/  LDG.E.CONSTANT R8, desc[UR6][R8.64] ;  /* 0x0000000608087981 */ /* 0x000f66000c1e9900 */
[----:B------:R-:W-:-:S06]  /*1e60*/  LEA.HI.X R17, R17, UR13, R18, 0x2, P1 ;  /* 0x0000000d11117c11 */ /* 0x000fcc00088f1412 */
[----:B------:R-:W2:Y:S01]  /*1e70*/  LDG.E.CONSTANT R17, desc[UR6][R16.64] ;  /* 0x0000000610117981 */ /* 0x000ea2000c1e9900 */
[----:B------:R-:W1:Y:S01]  /*1e80*/  S2UR UR5, SR_CgaCtaId ;  /* 0x00000000000579c3 */ /* 0x000e620000008800 */
[----:B------:R-:W-:Y:S02]  /*1e90*/  UMOV UR4, 0x400 ;  /* 0x0000040000047882 */ /* 0x000fe40000000000 */
[----:B------:R-:W-:-:S04]  /*1ea0*/  UIADD3 UR4, UPT, UPT, UR4, 0x110, URZ ;  /* 0x0000011004047890 */ /* 0x000fc8000fffe0ff */
[----:B-1----:R-:W-:-:S06]  /*1eb0*/  ULEA UR4, UR5, UR4, 0x18 ;  /* 0x0000000405047291 */ /* 0x002fcc000f8ec0ff */
[----:B------:R-:W-:-:S05]  /*1ec0*/  LEA R22, R12, UR4, 0x2 ;  /* 0x000000040c167c11 */ /* 0x000fca000f8e10ff */
[----:B0-----:R-:W3:Y:S04]  /*1ed0*/  LDS.64 R14, [R22] ;  /* 0x00000000160e7984 */ /* 0x001ee80000000a00 */
[----:B------:R-:W5:Y:S01]  /*1ee0*/  LDS.64 R18, [R22+0x8] ;  /* 0x0000080016127984 */ /* 0x000f620000000a00 */
[----:B------:R-:W-:Y:S02]  /*1ef0*/  VIADD R12, R12, 0x4 ;  /* 0x000000040c0c7836 */ /* 0x000fe40000000000 */
[----:B---3--:R-:W-:-:S04]  /*1f00*/  FFMA R14, R14, R21, R20 ;  /* 0x000000150e0e7223 */ /* 0x008fc80000000014 */
[----:B----4-:R-:W-:-:S04]  /*1f10*/  FFMA R11, R11, R15, R14 ;  /* 0x0000000f0b0b7223 */ /* 0x010fc8000000000e */
[----:B-----5:R-:W-:-:S04]  /*1f20*/  FFMA R8, R18, R8, R11 ;  /* 0x0000000812087223 */ /* 0x020fc8000000000b */
[----:B--2---:R-:W-:-:S07]  /*1f30*/  FFMA R20, R17, R19, R8 ;  /* 0x0000001311147223 */ /* 0x004fce0000000008 */
.L_x_132:
[----:B-12---:R-:W-:Y:S05]  /*1f40*/  BSYNC.RECONVERGENT B1 ;  /* 0x0000000000017941 */ /* 0x006fea0003800200 */
.L_x_131:
        /* <DEDUP_REMOVED lines=14> */
[----:B------:R-:W-:-:S02]  /*2030*/  LEA R10, P0, R14, UR12, 0x2 ;  /* 0x0000000c0e0a7c11 */ /* 0x000fc4000f8010ff */
[----:B------:R-:W2:Y:S02]  /*2040*/  LDG.E.CONSTANT R9, desc[UR6][R8.64] ;  /* 0x0000000608097981 */ /* 0x000ea4000c1e9900 */
[----:B------:R-:W-:-:S06]  /*2050*/  LEA.HI.X R11, R14, UR13, R11, 0x2, P0 ;  /* 0x0000000d0e0b7c11 */ /* 0x000fcc00080f140b */
[----:B------:R-:W3:Y:S01]  /*2060*/  LDG.E.CONSTANT R11, desc[UR6][R10.64] ;  /* 0x000000060a0b7981 */ /* 0x000ee2000c1e9900 */
[----:B------:R-:W0:Y:S01]  /*2070*/  S2UR UR5, SR_CgaCtaId ;  /* 0x00000000000579c3 */ /* 0x000e220000008800 */
[----:B------:R-:W-:Y:S02]  /*2080*/  UMOV UR4, 0x400 ;  /* 0x0000040000047882 */ /* 0x000fe40000000000 */
[----:B------:R-:W-:-:S04]  /*2090*/  UIADD3 UR4, UPT, UPT, UR4, 0x110, URZ ;  /* 0x0000011004047890 */ /* 0x000fc8000fffe0ff */
[----:B0-----:R-:W-:-:S06]  /*20a0*/  ULEA UR4, UR5, UR4, 0x18 ;  /* 0x0000000405047291 */ /* 0x001fcc000f8ec0ff */
[----:B------:R-:W-:-:S06]  /*20b0*/  LEA R14, R12, UR4, 0x2 ;  /* 0x000000040c0e7c11 */ /* 0x000fcc000f8e10ff */
[----:B------:R-:W2:Y:S01]  /*20c0*/  LDS.64 R14, [R14] ;  /* 0x000000000e0e7984 */ /* 0x000ea20000000a00 */
[----:B------:R-:W-:Y:S02]  /*20d0*/  VIADD R12, R12, 0x2 ;  /* 0x000000020c0c7836 */ /* 0x000fe40000000000 */
[----:B--2---:R-:W-:-:S04]  /*20e0*/  FFMA R20, R14, R9, R20 ;  /* 0x000000090e147223 */ /* 0x004fc80000000014 */
[----:B---3--:R-:W-:-:S07]  /*20f0*/  FFMA R20, R11, R15, R20 ;  /* 0x0000000f0b147223 */ /* 0x008fce0000000014 */
.L_x_134:
[----:B------:R-:W-:Y:S05]  /*2100*/  BSYNC.RECONVERGENT B1 ;  /* 0x0000000000017941 */ /* 0x000fea0003800200 */
.L_x_133:
        /* <DEDUP_REMOVED lines=10> */
[----:B------:R-:W2:Y:S01]  /*21b0*/  LDG.E.CONSTANT R8, desc[UR6][R8.64] ;  /* 0x0000000608087981 */ /* 0x000ea2000c1e9900 */
[----:B------:R-:W0:Y:S01]  /*21c0*/  S2UR UR5, SR_CgaCtaId ;  /* 0x00000000000579c3 */ /* 0x000e220000008800 */
[----:B------:R-:W-:Y:S02]  /*21d0*/  UMOV UR4, 0x400 ;  /* 0x0000040000047882 */ /* 0x000fe40000000000 */
[----:B------:R-:W-:-:S04]  /*21e0*/  UIADD3 UR4, UPT, UPT, UR4, 0x110, URZ ;  /* 0x0000011004047890 */ /* 0x000fc8000fffe0ff */
[----:B0-----:R-:W-:-:S06]  /*21f0*/  ULEA UR4, UR5, UR4, 0x18 ;  /* 0x0000000405047291 */ /* 0x001fcc000f8ec0ff */
[----:B------:R-:W-:-:S05]  /*2200*/  LEA R10, R12, UR4, 0x2 ;  /* 0x000000040c0a7c11 */ /* 0x000fca000f8e10ff */
[----:B------:R-:W2:Y:S02]  /*2210*/  LDS R11, [R10] ;  /* 0x000000000a0b7984 */ /* 0x000ea40000000800 */
[----:B--2---:R-:W-:-:S07]  /*2220*/  FFMA R20, R11, R8, R20 ;  /* 0x000000080b147223 */ /* 0x004fce0000000014 */
.L_x_130:
[----:B-12---:R-:W-:Y:S05]  /*2230*/  BSYNC.RECONVERGENT B0 ;  /* 0x0000000000007941 */ /* 0x006fea0003800200 */
.L_x_129:
[----:B------:R-:W1:Y:S01]  /*2240*/  LDCU.64 UR4, c[0x0][0x398] ;  /* 0x00007300ff0477ac */ /* 0x000e620008000a00 */
[----:B0-----:R-:W-:-:S04]  /*2250*/  IADD3 R9, P0, PT, R3, R0, RZ ;  /* 0x0000000003097210 */ /* 0x001fc80007f1e0ff */
[C---:B------:R-:W-:Y:S01]  /*2260*/  LEA.HI.X.SX32 R10, R3.reuse, R4, 0x1, P0 ;  /* 0x00000004030a7211 */ /* 0x040fe200000f0eff */
[----:B------:R-:W-:Y:S01]  /*2270*/  VIADD R3, R3, UR8 ;  /* 0x0000000803037c36 */ /* 0x000fe20008000000 */
[C---:B-1----:R-:W-:Y:S01]  /*2280*/  LEA R8, P0, R9.reuse, UR4, 0x2 ;  /* 0x0000000409087c11 */ /* 0x042fe2000f8010ff */
[----:B------:R-:W0:Y:S03]  /*2290*/  LDCU UR4, c[0x0][0x3ac] ;  /* 0x00007580ff0477ac */ /* 0x000e260008000800 */
[----:B------:R-:W-:-:S05]  /*22a0*/  LEA.HI.X R9, R9, UR5, R10, 0x2, P0 ;  /* 0x0000000509097c11 */ /* 0x000fca00080f140a */
[----:B------:R3:W-:Y:S01]  /*22b0*/  STG.E desc[UR6][R8.64], R20 ;  /* 0x0000001408007986 */ /* 0x0007e2000c101906 */
[----:B0-----:R-:W-:-:S13]  /*22c0*/  ISETP.GE.AND P0, PT, R3, UR4, PT ;  /* 0x0000000403007c0c */ /* 0x001fda000bf06270 */
[----:B---3--:R-:W-:Y:S05]  /*22d0*/  @!P0 BRA `(.L_x_135) ;  /* 0xfffffff000fc8947 */ /* 0x008fea000383ffff */
[----:B------:R-:W-:Y:S05]  /*22e0*/  EXIT ;  /* 0x000000000000794d */ /* 0x000fea0003800000 */
.L_x_113:
[----:B--2---:R-:W-:Y:S02]  /*22f0*/  IMAD.MOV.U32 R16, RZ, RZ, R7 ;  /* 0x000000ffff107224 */ /* 0x004fe400078e0007 */
[----:B------:R-:W-:Y:S02]  /*2300*/  IMAD.MOV.U32 R15, RZ, RZ, 0x10 ;  /* 0x00000010ff0f7424 */ /* 0x000fe400078e00ff */
[----:B------:R-:W-:Y:S02]  /*2310*/  IMAD.MOV.U32 R18, RZ, RZ, 0x1f ;  /* 0x0000001fff127424 */ /* 0x000fe400078e00ff */
[----:B------:R-:W-:-:S07]  /*2320*/  IMAD.MOV.U32 R13, RZ, RZ, -0x1 ;  /* 0xffffffffff0d7424 */ /* 0x000fce00078e00ff */
[----:B01----:R-:W-:Y:S05]  /*2330*/  WARPSYNC.COLLECTIVE R13, `(.L_x_136) ;  /* 0x000000000d087348 */ /* 0x003fea0003c00000 */
[----:B0-----:R0:W2:Y:S02]  /*2340*/  SHFL.DOWN P1, R14, R16, R15, R18 ;  /* 0x0800000f100e7389 */ /* 0x0010a40000020012 */
[----:B012---:R-:W-:Y:S05]  /*2350*/  ENDCOLLECTIVE ;  /* 0x000000000000791b */ /* 0x007fea0003800000 */
.L_x_136:
[----:B------:R-:W-:Y:S02]  /*2360*/  IMAD.MOV.U32 R15, RZ, RZ, 0x8 ;  /* 0x00000008ff0f7424 */ /* 0x000fe400078e00ff */
[----:B------:R-:W-:-:S05]  /*2370*/  IMAD.MOV.U32 R8, RZ, RZ, R14 ;  /* 0x000000ffff087224 */ /* 0x000fca00078e000e */
[----:B------:R-:W-:-:S05]  /*2380*/  FMNMX R8, R8, R7, !PT ;  /* 0x0000000708087209 */ /* 0x000fca0007800000 */
[----:B------:R-:W-:-:S07]  /*2390*/  IMAD.MOV.U32 R16, RZ, RZ, R8 ;  /* 0x000000ffff107224 */ /* 0x000fce00078e0008 */
[----:B------:R-:W-:Y:S05]  /*23a0*/  WARPSYNC.COLLECTIVE R13, `(.L_x_137) ;  /* 0x000000000d087348 */ /* 0x000fea0003c00000 */
[----:B------:R0:W1:Y:S02]  /*23b0*/  SHFL.DOWN P1, R14, R16, R15, R18 ;  /* 0x0800000f100e7389 */ /* 0x0000640000020012 */
[----:B01----:R-:W-:Y:S05]  /*23c0*/  ENDCOLLECTIVE ;  /* 0x000000000000791b */ /* 0x003fea0003800000 */
.L_x_137:
[----:B------:R-:W-:Y:S02]  /*23d0*/  IMAD.MOV.U32 R15, RZ, RZ, 0x4 ;  /* 0x00000004ff0f7424 */ /* 0x000fe400078e00ff */
[----:B------:R-:W-:-:S05]  /*23e0*/  IMAD.MOV.U32 R9, RZ, RZ, R14 ;  /* 0x000000ffff097224 */ /* 0x000fca00078e000e */
[----:B------:R-:W-:-:S05]  /*23f0*/  FMNMX R9, R8, R9, !PT ;  /* 0x0000000908097209 */ /* 0x000fca0007800000 */
[----:B------:R-:W-:-:S07]  /*2400*/  IMAD.MOV.U32 R16, RZ, RZ, R9 ;  /* 0x000000ffff107224 */ /* 0x000fce00078e0009 */
[----:B------:R-:W-:Y:S05]  /*2410*/  WARPSYNC.COLLECTIVE R13, `(.L_x_138) ;  /* 0x000000000d087348 */ /* 0x000fea0003c00000 */
[----:B------:R0:W1:Y:S02]  /*2420*/  SHFL.DOWN P1, R14, R16, R15, R18 ;  /* 0x0800000f100e7389 */ /* 0x0000640000020012 */
[----:B01----:R-:W-:Y:S05]  /*2430*/  ENDCOLLECTIVE ;  /* 0x000000000000791b */ /* 0x003fea0003800000 */
.L_x_138:
[----:B------:R-:W-:Y:S02]  /*2440*/  IMAD.MOV.U32 R15, RZ, RZ, 0x2 ;  /* 0x00000002ff0f7424 */ /* 0x000fe400078e00ff */
[----:B------:R-:W-:-:S05]  /*2450*/  IMAD.MOV.U32 R12, RZ, RZ, R14 ;  /* 0x000000ffff0c7224 */ /* 0x000fca00078e000e */
[----:B------:R-:W-:-:S05]  /*2460*/  FMNMX R12, R9, R12, !PT ;  /* 0x0000000c090c7209 */ /* 0x000fca0007800000 */
[----:B------:R-:W-:-:S07]  /*2470*/  IMAD.MOV.U32 R16, RZ, RZ, R12 ;  /* 0x000000ffff107224 */ /* 0x000fce00078e000c */
[----:B------:R-:W-:Y:S05]  /*2480*/  WARPSYNC.COLLECTIVE R13, `(.L_x_139) ;  /* 0x000000000d087348 */ /* 0x000fea0003c00000 */
[----:B------:R0:W1:Y:S02]  /*2490*/  SHFL.DOWN P1, R14, R16, R15, R18 ;  /* 0x0800000f100e7389 */ /* 0x0000640000020012 */
[----:B01----:R-:W-:Y:S05]  /*24a0*/  ENDCOLLECTIVE ;  /* 0x000000000000791b */ /* 0x003fea0003800000 */
.L_x_139:
[----:B------:R-:W-:Y:S02]  /*24b0*/  IMAD.MOV.U32 R15, RZ, RZ, 0x1 ;  /* 0x00000001ff0f7424 */ /* 0x000fe400078e00ff */
[----:B------:R-:W-:-:S05]  /*24c0*/  IMAD.MOV.U32 R11, RZ, RZ, R14 ;  /* 0x000000ffff0b7224 */ /* 0x000fca00078e000e */
[----:B------:R-:W-:-:S05]  /*24d0*/  FMNMX R11, R12, R11, !PT ;  /* 0x0000000b0c0b7209 */ /* 0x000fca0007800000 */
[----:B------:R-:W-:-:S07]  /*24e0*/  IMAD.MOV.U32 R16, RZ, RZ, R11 ;  /* 0x000000ffff107224 */ /* 0x000fce00078e000b */
[----:B------:R-:W-:Y:S05]  /*24f0*/  WARPSYNC.COLLECTIVE R13, `(.L_x_140) ;  /* 0x000000000d087348 */ /* 0x000fea0003c00000 */
[----:B------:R0:W1:Y:S02]  /*2500*/  SHFL.DOWN P1, R14, R16, R15, R18 ;  /* 0x0800000f100e7389 */ /* 0x0000640000020012 */
[----:B01----:R-:W-:Y:S05]  /*2510*/  ENDCOLLECTIVE ;  /* 0x000000000000791b */ /* 0x003fea0003800000 */
.L_x_140:
[----:B------:R-:W-:Y:S05]  /*2520*/  BRA `(.L_x_141) ;  /* 0xffffffe800247947 */ /* 0x000fea000383ffff */
.L_x_118:
[----:B-1----:R-:W-:Y:S02]  /*2530*/  IMAD.MOV.U32 R16, RZ, RZ, R5 ;  /* 0x000000ffff107224 */ /* 0x002fe400078e0005 */
[----:B------:R-:W-:Y:S02]  /*2540*/  IMAD.MOV.U32 R15, RZ, RZ, 0x10 ;  /* 0x00000010ff0f7424 */ /* 0x000fe400078e00ff */
[----:B------:R-:W-:Y:S02]  /*2550*/  IMAD.MOV.U32 R18, RZ, RZ, 0x1f ;  /* 0x0000001fff127424 */ /* 0x000fe400078e00ff */
[----:B------:R-:W-:-:S07]  /*2560*/  IMAD.MOV.U32 R13, RZ, RZ, -0x1 ;  /* 0xffffffffff0d7424 */ /* 0x000fce00078e00ff */
[----:B0-----:R-:W-:Y:S05]  /*2570*/  WARPSYNC.COLLECTIVE R13, `(.L_x_142) ;  /* 0x000000000d087348 */ /* 0x001fea0003c00000 */
[----:B------:R1:W2:Y:S02]  /*2580*/  SHFL.DOWN P1, R14, R16, R15, R18 ;  /* 0x0800000f100e7389 */ /* 0x0002a40000020012 */
[----:B012---:R-:W-:Y:S05]  /*2590*/  ENDCOLLECTIVE ;  /* 0x000000000000791b */ /* 0x007fea0003800000 */
.L_x_142:
[----:B------:R-:W-:Y:S02]  /*25a0*/  IMAD.MOV.U32 R15, RZ, RZ, 0x8 ;  /* 0x00000008ff0f7424 */ /* 0x000fe400078e00ff */
[----:B------:R-:W-:-:S04]  /*25b0*/  IMAD.MOV.U32 R6, RZ, RZ, R14 ;  /* 0x000000ffff067224 */ /* 0x000fc800078e000e */
[----:B------:R-:W-:-:S04]  /*25c0*/  FADD R6, R6, R5 ;  /* 0x0000000506067221 */ /* 0x000fc80000000000 */
[----:B------:R-:W-:-:S07]  /*25d0*/  IMAD.MOV.U32 R16, RZ, RZ, R6 ;  /* 0x000000ffff107224 */ /* 0x000fce00078e0006 */
[----:B------:R-:W-:Y:S05]  /*25e0*/  WARPSYNC.COLLECTIVE R13, `(.L_x_143) ;  /* 0x000000000d087348 */ /* 0x000fea0003c00000 */
[----:B------:R0:W1:Y:S02]  /*25f0*/  SHFL.DOWN P1, R14, R16, R15, R18 ;  /* 0x0800000f100e7389 */ /* 0x0000640000020012 */
[----:B01----:R-:W-:Y:S05]  /*2600*/  ENDCOLLECTIVE ;  /* 0x000000000000791b */ /* 0x003fea0003800000 */
.L_x_143:
[----:B------:R-:W-:Y:S02]  /*2610*/  IMAD.MOV.U32 R15, RZ, RZ, 0x4 ;  /* 0x00000004ff0f7424 */ /* 0x000fe400078e00ff */
[----:B------:R-:W-:-:S04]  /*2620*/  IMAD.MOV.U32 R7, RZ, RZ, R14 ;  /* 0x000000ffff077224 */ /* 0x000fc800078e000e */
[----:B------:R-:W-:-:S04]  /*2630*/  FADD R7, R6, R7 ;  /* 0x0000000706077221 */ /* 0x000fc80000000000 */
[----:B------:R-:W-:-:S07]  /*2640*/  IMAD.MOV.U32 R16, RZ, RZ, R7 ;  /* 0x000000ffff107224 */ /* 0x000fce00078e0007 */
[----:B------:R-:W-:Y:S05]  /*2650*/  WARPSYNC.COLLECTIVE R13, `(.L_x_144) ;  /* 0x000000000d087348 */ /* 0x000fea0003c00000 */
[----:B------:R0:W1:Y:S02]  /*2660*/  SHFL.DOWN P1, R14, R16, R15, R18 ;  /* 0x0800000f100e7389 */ /* 0x0000640000020012 */
[----:B01----:R-:W-:Y:S05]  /*2670*/  ENDCOLLECTIVE ;  /* 0x000000000000791b */ /* 0x003fea0003800000 */
.L_x_144:
[----:B------:R-:W-:Y:S02]  /*2680*/  IMAD.MOV.U32 R15, RZ, RZ, 0x2 ;  /* 0x00000002ff0f7424 */ /* 0x000fe400078e00ff */
[----:B------:R-:W-:-:S04]  /*2690*/  IMAD.MOV.U32 R8, RZ, RZ, R14 ;  /* 0x000000ffff087224 */ /* 0x000fc800078e000e */
[----:B------:R-:W-:-:S04]  /*26a0*/  FADD R8, R7, R8 ;  /* 0x0000000807087221 */ /* 0x000fc80000000000 */
[----:B------:R-:W-:-:S07]  /*26b0*/  IMAD.MOV.U32 R16, RZ, RZ, R8 ;  /* 0x000000ffff107224 */ /* 0x000fce00078e0008 */
[----:B------:R-:W-:Y:S05]  /*26c0*/  WARPSYNC.COLLECTIVE R13, `(.L_x_145) ;  /* 0x000000000d087348 */ /* 0x000fea0003c00000 */
[----:B------:R0:W1:Y:S02]  /*26d0*/  SHFL.DOWN P1, R14, R16, R15, R18 ;  /* 0x0800000f100e7389 */ /* 0x0000640000020012 */
[----:B01----:R-:W-:Y:S05]  /*26e0*/  ENDCOLLECTIVE ;  /* 0x000000000000791b */ /* 0x003fea0003800000 */
.L_x_145:
[----:B------:R-:W-:Y:S02]  /*26f0*/  IMAD.MOV.U32 R15, RZ, RZ, 0x1 ;  /* 0x00000001ff0f7424 */ /* 0x000fe400078e00ff */
[----:B------:R-:W-:-:S04]  /*2700*/  IMAD.MOV.U32 R9, RZ, RZ, R14 ;  /* 0x000000ffff097224 */ /* 0x000fc800078e000e */
[----:B------:R-:W-:-:S04]  /*2710*/  FADD R9, R8, R9 ;  /* 0x0000000908097221 */ /* 0x000fc80000000000 */
[----:B------:R-:W-:-:S07]  /*2720*/  IMAD.MOV.U32 R16, RZ, RZ, R9 ;  /* 0x000000ffff107224 */ /* 0x000fce00078e0009 */
[----:B------:R-:W-:Y:S05]  /*2730*/  WARPSYNC.COLLECTIVE R13, `(.L_x_146) ;  /* 0x000000000d087348 */ /* 0x000fea0003c00000 */
[----:B------:R0:W1:Y:S02]  /*2740*/  SHFL.DOWN P1, R14, R16, R15, R18 ;  /* 0x0800000f100e7389 */ /* 0x0000640000020012 */
[----:B01----:R-:W-:Y:S05]  /*2750*/  ENDCOLLECTIVE ;  /* 0x000000000000791b */ /* 0x003fea0003800000 */
.L_x_146:
[----:B------:R-:W-:Y:S01]  /*2760*/  IMAD.MOV.U32 R12, RZ, RZ, R14 ;  /* 0x000000ffff0c7224 */ /* 0x000fe200078e000e */
[----:B------:R-:W-:Y:S06]  /*2770*/  BRA `(.L_x_147) ;  /* 0xffffffe800dc7947 */ /* 0x000fec000383ffff */
        .weak           $__internal_2_$__cuda_sm20_rcp_rn_f32_slowpath
        .type           $__internal_2_$__cuda_sm20_rcp_rn_f32_slowpath,@function
        .size           $__internal_2_$__cuda_sm20_rcp_rn_f32_slowpath,(.L_x_154 - $__internal_2_$__cuda_sm20_rcp_rn_f32_slowpath)
$__internal_2_$__cuda_sm20_rcp_rn_f32_slowpath:
[----:B------:R-:W-:-:S05]  /*2780*/  IMAD.SHL.U32 R7, R5, 0x2, RZ ;  /* 0x0000000205077824 */ /* 0x000fca00078e00ff */
[----:B------:R-:W-:-:S04]  /*2790*/  SHF.R.U32.HI R7, RZ, 0x18, R7 ;  /* 0x00000018ff077819 */ /* 0x000fc80000011607 */
[----:B------:R-:W-:-:S13]  /*27a0*/  ISETP.NE.U32.AND P0, PT, R7, RZ, PT ;  /* 0x000000ff0700720c */ /* 0x000fda0003f05070 */
[----:B------:R-:W-:Y:S05]  /*27b0*/  @P0 BRA `(.L_x_148) ;  /* 0x00000000002c0947 */ /* 0x000fea0003800000 */
[----:B------:R-:W-:-:S05]  /*27c0*/  IMAD.SHL.U32 R7, R5, 0x2, RZ ;  /* 0x0000000205077824 */ /* 0x000fca00078e00ff */
[----:B------:R-:W-:-:S13]  /*27d0*/  ISETP.NE.AND P0, PT, R7, RZ, PT ;  /* 0x000000ff0700720c */ /* 0x000fda0003f05270 */
[----:B------:R2:W3:Y:S01]  /*27e0*/  @!P0 MUFU.RCP R7, R5 ;  /* 0x0000000500078308 */ /* 0x0004e20000001000 */
[----:B------:R-:W-:Y:S05]  /*27f0*/  @!P0 BRA `(.L_x_149) ;  /* 0x0000000000a48947 */ /* 0x000fea0003800000 */
[----:B------:R-:W-:-:S04]  /*2800*/  FFMA R9, R5, 1.84467440737095516160e+19, RZ ;  /* 0x5f80000005097823 */ /* 0x000fc800000000ff */
[----:B------:R-:W2:Y:S02]  /*2810*/  MUFU.RCP R10, R9 ;  /* 0x00000009000a7308 */ /* 0x000ea40000001000 */
[----:B--2---:R-:W-:-:S04]  /*2820*/  FFMA R5, R9, R10, -1 ;  /* 0xbf80000009057423 */ /* 0x004fc8000000000a */
[----:B------:R-:W-:-:S04]  /*2830*/  FADD.FTZ R5, -R5, -RZ ;  /* 0x800000ff05057221 */ /* 0x000fc80000010100 */
[----:B------:R-:W-:-:S04]  /*2840*/  FFMA R5, R10, R5, R10 ;  /* 0x000000050a057223 */ /* 0x000fc8000000000a */
[----:B---3--:R-:W-:Y:S01]  /*2850*/  FFMA R7, R5, 1.84467440737095516160e+19, RZ ;  /* 0x5f80000005077823 */ /* 0x008fe200000000ff */
[----:B------:R-:W-:Y:S06]  /*2860*/  BRA `(.L_x_149) ;  /* 0x0000000000887947 */ /* 0x000fec0003800000 */
.L_x_148:
        /* <DEDUP_REMOVED lines=33> */
.L_x_150:
[----:B------:R0:W1:Y:S02]  /*2a80*/  MUFU.RCP R7, R5 ;  /* 0x0000000500077308 */ /* 0x0000640000001000 */
.L_x_149:
[----:B------:R-:W-:-:S04]  /*2a90*/  IMAD.MOV.U32 R9, RZ, RZ, 0x0 ;  /* 0x00000000ff097424 */ /* 0x000fc800078e00ff */
[----:B0123--:R-:W-:Y:S05]  /*2aa0*/  RET.REL.NODEC R8 `(_ZN8pygpukit3ops2nn26cross_attention_f32_kernelEPKfS3_S3_Pfiiiif) ;  /* 0xffffffd408547950 */ /* 0x00ffea0003c3ffff */
.L_x_151:
        /* <DEDUP_REMOVED lines=13> */
.L_x_154:


//--------------------- .nv.shared._ZN8pygpukit3ops2nn26cross_attention_f16_kernelEPK6__halfS4_S4_PS2_iiiif --------------------------
	.section	.nv.shared._ZN8pygpukit3ops2nn26cross_attention_f16_kernelEPK6__halfS4_S4_PS2_iiiif,"aw",@nobits
	.sectionflags	@""
	.align	16
.nv.shared._ZN8pygpukit3ops2nn26cross_attention_f16_kernelEPK6__halfS4_S4_PS2_iiiif:
	.zero		1296


//--------------------- .nv.shared.reserved.0     --------------------------
	.section	.nv.shared.reserved.0,"aw",@nobits
	.weak		__nv_reservedSMEM_offset_0_alias
	.size		__nv_reservedSMEM_offset_0_alias, 0, 64
	.other		__nv_reservedSMEM_offset_0_alias,@"STO_CUDA_RESERVED_SHARED STV_DEFAULT"
__nv_reservedSMEM_offset_0_alias:
	.zero		0
	.zero		64


//--------------------- .nv.shared._ZN8pygpukit3ops2nn27cross_attention_bf16_kernelEPK13__nv_bfloat16S4_S4_PS2_iiiif --------------------------
	.section	.nv.shared._ZN8pygpukit3ops2nn27cross_attention_bf16_kernelEPK13__nv_bfloat16S4_S4_PS2_iiiif,"aw",@nobits
	.sectionflags	@""
	.align	16
.nv.shared._ZN8pygpukit3ops2nn27cross_attention_bf16_kernelEPK13__nv_bfloat16S4_S4_PS2_iiiif:
	.zero		1296


//--------------------- .nv.shared._ZN8pygpukit3ops2nn26cross_attention_f32_kernelEPKfS3_S3_Pfiiiif --------------------------
	.section	.nv.shared._ZN8pygpukit3ops2nn26cross_attention_f32_kernelEPKfS3_S3_Pfiiiif,"aw",@nobits
	.sectionflags	@""
	.align	16
.nv.shared._ZN8pygpukit3ops2nn26cross_attention_f32_kernelEPKfS3_S3_Pfiiiif:
	.zero		1296


//--------------------- .nv.constant0._ZN8pygpukit3ops2nn26cross_attention_f16_kernelEPK6__halfS4_S4_PS2_iiiif --------------------------
	.section	.nv.constant0._ZN8pygpukit3ops2nn26cross_attention_f16_kernelEPK6__halfS4_S4_PS2_iiiif,"a",@progbits
	.sectionflags	@""
	.align	4
.nv.constant0._ZN8pygpukit3ops2nn26cross_attention_f16_kernelEPK6__halfS4_S4_PS2_iiiif:
	.zero		948


//--------------------- .nv.constant0._ZN8pygpukit3ops2nn27cross_attention_bf16_kernelEPK13__nv_bfloat16S4_S4_PS2_iiiif --------------------------
	.section	.nv.constant0._ZN8pygpukit3ops2nn27cross_attention_bf16_kernelEPK13__nv_bfloat16S4_S4_PS2_iiiif,"a",@progbits
	.sectionflags	@""
	.align	4
.nv.constant0._ZN8pygpukit3ops2nn27cross_attention_bf16_kernelEPK13__nv_bfloat16S4_S4_PS2_iiiif:
	.zero		948


//--------------------- .nv.constant0._ZN8pygpukit3ops2nn26cross_attention_f32_kernelEPKfS3_S3_Pfiiiif --------------------------
	.section	.nv.constant0._ZN8pygpukit3ops2nn26cross_attention_f32_kernelEPKfS3_S3_Pfiiiif,"a",@progbits
	.sectionflags	@""
	.align	4
.nv.constant0._ZN8pygpukit3ops2nn26cross_attention_f32_kernelEPKfS3_S3_Pfiiiif:
	.zero		948


//--------------------- SYMBOLS --------------------------

	.type		.nv.reservedSmem.offset0,@object
	.size		.nv.reservedSmem.offset0,0x4
	.type		.nv.reservedSmem.cap,@object
	.size		.nv.reservedSmem.cap,0x4
